	.target	sm_100a

	.elftype	@"ET_EXEC"


//--------------------- .note.nv.tkinfo           --------------------------
	.section	.note.nv.tkinfo,"",@"SHT_NOTE"
	.sectionflags	@"SHF_NOTE_NV_TKINFO"
	.tkinfo
        /*0018*/ 	.word	0x00000002
        /*0030*/ 	.string	""
        /*0030*/ 	.string	"ptxas"
        /*0030*/ 	.string	"Cuda compilation tools, release 13.0, V13.0.88"
        /*0030*/ 	.string	"Build cuda_13.0.r13.0/compiler.36424714_0"
        /*0030*/ 	.string	"-arch sm_100a -m 64 "



//--------------------- .note.nv.cuinfo           --------------------------
	.section	.note.nv.cuinfo,"",@"SHT_NOTE"
	.sectionflags	@"SHF_NOTE_NV_CUINFO"
        /*0018*/ 	.short	0x0002
        /*001a*/ 	.short	0x0064
        /*001c*/ 	.short	0x0082
	.zero		2


//--------------------- .nv.info                  --------------------------
	.section	.nv.info,"",@"SHT_CUDA_INFO"
	.align	4


	//----- nvinfo : EIATTR_REGCOUNT
	.align		4
        /*0000*/ 	.byte	0x04, 0x2f
        /*0002*/ 	.short	(.L_19 - .L_18)
	.align		4
.L_18:
        /*0004*/ 	.word	index@(_ZN7cutlass13device_kernelINS_4gemm6kernel13GemmUniversalIN4cute5tupleIJiiiiEEENS1_10collective13CollectiveMmaINS1_41MainloopSm100TmaUmmaWarpSpecializedSparseILi10ELi2ELi2ENS5_IJNS4_1CILi1EEESB_SB_EEEEENS5_IJNSA_ILi128EEENSA_ILi64EEESF_EEENS_10bfloat16_tENS5_IJNS4_6LayoutINS5_IJiNS5_IJNSA_ILi2EEEiEEEiEEENS5_IJlNS5_IJSB_SJ_EEElEEEEENSI_INS5_IJNS5_IJNS5_IJNSA_ILi8EEESJ_SP_EEEiEEENS5_IJNS5_IJNSA_ILi16EEESJ_NSA_ILi4EEEEEEiEEEiEEENS5_IJNS5_IJNS5_IJSE_SS_NSA_ILi2048EEEEEENSA_ILi16384EEEEEENS5_IJNS5_IJSB_NSA_ILi1024EEENSA_ILi32EEEEEElEEElEEEEEEEESH_NS5_IJlSB_lEEENS4_8TiledMMAINS4_8MMA_AtomIJNS4_27SM100_MMA_F16BF16_SS_SPARSEISH_SH_fLi128ELi64ELNS4_4UMMA5MajorE0ELS1D_0ELNS1C_7ScaleInE0ELS1E_0EEEEEENSI_ISC_NS5_IJNSA_ILi0EEES1H_S1H_EEEEENS5_IJNS4_10UnderscoreES1K_S1K_EEEEENS4_13SM90_TMA_LOADENS4_14ComposedLayoutINS4_7SwizzleILi2ELi4ELi3EEENS4_25smem_sparse_ptr_flag_bitsILi2ELi16EEENSI_INS5_IJNS5_IJSB_SP_EEENS5_IJSJ_S12_EEEEEENS5_IJNS5_IJS1H_SF_EEESM_EEEEEEEvNS4_8identityES1N_NS1O_INS1P_ILi3ELi4ELi3EEENS4_18smem_ptr_flag_bitsILi16EEENSI_INS5_IJSP_SF_EEENS5_IJSF_SB_EEEEEEEvS20_EENS_8epilogue10collective18CollectiveEpilogueINS29_23Sm100TmaWarpSpecializedILi4ELi2ELi16ELb1ELb0EEEJSG_NS5_IJNSI_ISE_SB_EENSI_ISS_SB_EEEEEfNS5_IJSB_llEEEfS2H_NS29_6fusion15FusionCallbacksIS2D_NS2I_17LinearCombinationIffffLNS_15FloatRoundStyleE2EEESG_S2G_JEEENS4_5SM1004TMEM4LOAD26SM100_TMEM_LOAD_32dp32b16xES1N_NS1O_INS1P_ILi2ELi5ELi2EEENS22_ILi32EEENSI_INS5_IJS12_ST_EEENS5_IJSB_S12_EEEEEEENS4_39AutoVectorizingCopyWithAssumedAlignmentILi128EEENS4_14SM90_TMA_STOREES2X_S2Z_S2Z_EEEvvEEEEvNT_6ParamsE)
        /*0008*/ 	.word	0x00000055


	//----- nvinfo : EIATTR_FRAME_SIZE
	.align		4
.L_19:
        /*000c*/ 	.byte	0x04, 0x11
        /*000e*/ 	.short	(.L_21 - .L_20)
	.align		4
.L_20:
        /*0010*/ 	.word	index@($__internal_2_$__cuda_sm10x_tcgen05_guardrail_trap_unallocated_columns_being_dealloced)
        /*0014*/ 	.word	0x00000000


	//----- nvinfo : EIATTR_FRAME_SIZE
	.align		4
.L_21:
        /*0018*/ 	.byte	0x04, 0x11
        /*001a*/ 	.short	(.L_23 - .L_22)
	.align		4
.L_22:
        /*001c*/ 	.word	index@($__internal_1_$__cuda_sm10x_tcgen05_guardrail_trap_phase_invalid_during_alloc)
        /*0020*/ 	.word	0x00000000


	//----- nvinfo : EIATTR_FRAME_SIZE
	.align		4
.L_23:
        /*0024*/ 	.byte	0x04, 0x11
        /*0026*/ 	.short	(.L_25 - .L_24)
	.align		4
.L_24:
        /*0028*/ 	.word	index@($__internal_0_$__cuda_sm10x_tcgen05_guardrail_trap_col_being_dealloced_not_returned_by_alloc)
        /*002c*/ 	.word	0x00000000


	//----- nvinfo : EIATTR_FRAME_SIZE
	.align		4
.L_25:
        /*0030*/ 	.byte	0x04, 0x11
        /*0032*/ 	.short	(.L_27 - .L_26)
	.align		4
.L_26:
        /*0034*/ 	.word	index@(_ZN7cutlass13device_kernelINS_4gemm6kernel13GemmUniversalIN4cute5tupleIJiiiiEEENS1_10collective13CollectiveMmaINS1_41MainloopSm100TmaUmmaWarpSpecializedSparseILi10ELi2ELi2ENS5_IJNS4_1CILi1EEESB_SB_EEEEENS5_IJNSA_ILi128EEENSA_ILi64EEESF_EEENS_10bfloat16_tENS5_IJNS4_6LayoutINS5_IJiNS5_IJNSA_ILi2EEEiEEEiEEENS5_IJlNS5_IJSB_SJ_EEElEEEEENSI_INS5_IJNS5_IJNS5_IJNSA_ILi8EEESJ_SP_EEEiEEENS5_IJNS5_IJNSA_ILi16EEESJ_NSA_ILi4EEEEEEiEEEiEEENS5_IJNS5_IJNS5_IJSE_SS_NSA_ILi2048EEEEEENSA_ILi16384EEEEEENS5_IJNS5_IJSB_NSA_ILi1024EEENSA_ILi32EEEEEElEEElEEEEEEEESH_NS5_IJlSB_lEEENS4_8TiledMMAINS4_8MMA_AtomIJNS4_27SM100_MMA_F16BF16_SS_SPARSEISH_SH_fLi128ELi64ELNS4_4UMMA5MajorE0ELS1D_0ELNS1C_7ScaleInE0ELS1E_0EEEEEENSI_ISC_NS5_IJNSA_ILi0EEES1H_S1H_EEEEENS5_IJNS4_10UnderscoreES1K_S1K_EEEEENS4_13SM90_TMA_LOADENS4_14ComposedLayoutINS4_7SwizzleILi2ELi4ELi3EEENS4_25smem_sparse_ptr_flag_bitsILi2ELi16EEENSI_INS5_IJNS5_IJSB_SP_EEENS5_IJSJ_S12_EEEEEENS5_IJNS5_IJS1H_SF_EEESM_EEEEEEEvNS4_8identityES1N_NS1O_INS1P_ILi3ELi4ELi3EEENS4_18smem_ptr_flag_bitsILi16EEENSI_INS5_IJSP_SF_EEENS5_IJSF_SB_EEEEEEEvS20_EENS_8epilogue10collective18CollectiveEpilogueINS29_23Sm100TmaWarpSpecializedILi4ELi2ELi16ELb1ELb0EEEJSG_NS5_IJNSI_ISE_SB_EENSI_ISS_SB_EEEEEfNS5_IJSB_llEEEfS2H_NS29_6fusion15FusionCallbacksIS2D_NS2I_17LinearCombinationIffffLNS_15FloatRoundStyleE2EEESG_S2G_JEEENS4_5SM1004TMEM4LOAD26SM100_TMEM_LOAD_32dp32b16xES1N_NS1O_INS1P_ILi2ELi5ELi2EEENS22_ILi32EEENSI_INS5_IJS12_ST_EEENS5_IJSB_S12_EEEEEEENS4_39AutoVectorizingCopyWithAssumedAlignmentILi128EEENS4_14SM90_TMA_STOREES2X_S2Z_S2Z_EEEvvEEEEvNT_6ParamsE)
        /*0038*/ 	.word	0x00000000


	//----- nvinfo : EIATTR_MIN_STACK_SIZE
	.align		4
.L_27:
        /*003c*/ 	.byte	0x04, 0x12
        /*003e*/ 	.short	(.L_29 - .L_28)
	.align		4
.L_28:
        /*0040*/ 	.word	index@(_ZN7cutlass13device_kernelINS_4gemm6kernel13GemmUniversalIN4cute5tupleIJiiiiEEENS1_10collective13CollectiveMmaINS1_41MainloopSm100TmaUmmaWarpSpecializedSparseILi10ELi2ELi2ENS5_IJNS4_1CILi1EEESB_SB_EEEEENS5_IJNSA_ILi128EEENSA_ILi64EEESF_EEENS_10bfloat16_tENS5_IJNS4_6LayoutINS5_IJiNS5_IJNSA_ILi2EEEiEEEiEEENS5_IJlNS5_IJSB_SJ_EEElEEEEENSI_INS5_IJNS5_IJNS5_IJNSA_ILi8EEESJ_SP_EEEiEEENS5_IJNS5_IJNSA_ILi16EEESJ_NSA_ILi4EEEEEEiEEEiEEENS5_IJNS5_IJNS5_IJSE_SS_NSA_ILi2048EEEEEENSA_ILi16384EEEEEENS5_IJNS5_IJSB_NSA_ILi1024EEENSA_ILi32EEEEEElEEElEEEEEEEESH_NS5_IJlSB_lEEENS4_8TiledMMAINS4_8MMA_AtomIJNS4_27SM100_MMA_F16BF16_SS_SPARSEISH_SH_fLi128ELi64ELNS4_4UMMA5MajorE0ELS1D_0ELNS1C_7ScaleInE0ELS1E_0EEEEEENSI_ISC_NS5_IJNSA_ILi0EEES1H_S1H_EEEEENS5_IJNS4_10UnderscoreES1K_S1K_EEEEENS4_13SM90_TMA_LOADENS4_14ComposedLayoutINS4_7SwizzleILi2ELi4ELi3EEENS4_25smem_sparse_ptr_flag_bitsILi2ELi16EEENSI_INS5_IJNS5_IJSB_SP_EEENS5_IJSJ_S12_EEEEEENS5_IJNS5_IJS1H_SF_EEESM_EEEEEEEvNS4_8identityES1N_NS1O_INS1P_ILi3ELi4ELi3EEENS4_18smem_ptr_flag_bitsILi16EEENSI_INS5_IJSP_SF_EEENS5_IJSF_SB_EEEEEEEvS20_EENS_8epilogue10collective18CollectiveEpilogueINS29_23Sm100TmaWarpSpecializedILi4ELi2ELi16ELb1ELb0EEEJSG_NS5_IJNSI_ISE_SB_EENSI_ISS_SB_EEEEEfNS5_IJSB_llEEEfS2H_NS29_6fusion15FusionCallbacksIS2D_NS2I_17LinearCombinationIffffLNS_15FloatRoundStyleE2EEESG_S2G_JEEENS4_5SM1004TMEM4LOAD26SM100_TMEM_LOAD_32dp32b16xES1N_NS1O_INS1P_ILi2ELi5ELi2EEENS22_ILi32EEENSI_INS5_IJS12_ST_EEENS5_IJSB_S12_EEEEEEENS4_39AutoVectorizingCopyWithAssumedAlignmentILi128EEENS4_14SM90_TMA_STOREES2X_S2Z_S2Z_EEEvvEEEEvNT_6ParamsE)
        /*0044*/ 	.word	0x00000000
.L_29:


//--------------------- .nv.compat                --------------------------
	.section	.nv.compat,"",@"SHT_CUDA_COMPAT_INFO"
	.align	4
        /*0000*/ 	.byte	0x02, 0x09, 0x01, 0x00, 0x02, 0x02, 0x02, 0x00, 0x02, 0x05, 0x05, 0x00, 0x03, 0x07, 0x01, 0x01
        /*0010*/ 	.byte	0x02, 0x03, 0x01, 0x00, 0x02, 0x06, 0x01, 0x00, 0x04, 0x0b, 0x08, 0x00, 0x09, 0x00, 0x00, 0x00
        /*0020*/ 	.byte	0x00, 0x00, 0x00, 0x00


//--------------------- .nv.info._ZN7cutlass13device_kernelINS_4gemm6kernel13GemmUniversalIN4cute5tupleIJiiiiEEENS1_10collective13CollectiveMmaINS1_41MainloopSm100TmaUmmaWarpSpecializedSparseILi10ELi2ELi2ENS5_IJNS4_1CILi1EEESB_SB_EEEEENS5_IJNSA_ILi128EEENSA_ILi64EEESF_EEENS_10bfloat16_tENS5_IJNS4_6LayoutINS5_IJiNS5_IJNSA_ILi2EEEiEEEiEEENS5_IJlNS5_IJSB_SJ_EEElEEEEENSI_INS5_IJNS5_IJNS5_IJNSA_ILi8EEESJ_SP_EEEiEEENS5_IJNS5_IJNSA_ILi16EEESJ_NSA_ILi4EEEEEEiEEEiEEENS5_IJNS5_IJNS5_IJSE_SS_NSA_ILi2048EEEEEENSA_ILi16384EEEEEENS5_IJNS5_IJSB_NSA_ILi1024EEENSA_ILi32EEEEEElEEElEEEEEEEESH_NS5_IJlSB_lEEENS4_8TiledMMAINS4_8MMA_AtomIJNS4_27SM100_MMA_F16BF16_SS_SPARSEISH_SH_fLi128ELi64ELNS4_4UMMA5MajorE0ELS1D_0ELNS1C_7ScaleInE0ELS1E_0EEEEEENSI_ISC_NS5_IJNSA_ILi0EEES1H_S1H_EEEEENS5_IJNS4_10UnderscoreES1K_S1K_EEEEENS4_13SM90_TMA_LOADENS4_14ComposedLayoutINS4_7SwizzleILi2ELi4ELi3EEENS4_25smem_sparse_ptr_flag_bitsILi2ELi16EEENSI_INS5_IJNS5_IJSB_SP_EEENS5_IJSJ_S12_EEEEEENS5_IJNS5_IJS1H_SF_EEESM_EEEEEEEvNS4_8identityES1N_NS1O_INS1P_ILi3ELi4ELi3EEENS4_18smem_ptr_flag_bitsILi16EEENSI_INS5_IJSP_SF_EEENS5_IJSF_SB_EEEEEEEvS20_EENS_8epilogue10collective18CollectiveEpilogueINS29_23Sm100TmaWarpSpecializedILi4ELi2ELi16ELb1ELb0EEEJSG_NS5_IJNSI_ISE_SB_EENSI_ISS_SB_EEEEEfNS5_IJSB_llEEEfS2H_NS29_6fusion15FusionCallbacksIS2D_NS2I_17LinearCombinationIffffLNS_15FloatRoundStyleE2EEESG_S2G_JEEENS4_5SM1004TMEM4LOAD26SM100_TMEM_LOAD_32dp32b16xES1N_NS1O_INS1P_ILi2ELi5ELi2EEENS22_ILi32EEENSI_INS5_IJS12_ST_EEENS5_IJSB_S12_EEEEEEENS4_39AutoVectorizingCopyWithAssumedAlignmentILi128EEENS4_14SM90_TMA_STOREES2X_S2Z_S2Z_EEEvvEEEEvNT_6ParamsE --------------------------
	.section	.nv.info._ZN7cutlass13device_kernelINS_4gemm6kernel13GemmUniversalIN4cute5tupleIJiiiiEEENS1_10collective13CollectiveMmaINS1_41MainloopSm100TmaUmmaWarpSpecializedSparseILi10ELi2ELi2ENS5_IJNS4_1CILi1EEESB_SB_EEEEENS5_IJNSA_ILi128EEENSA_ILi64EEESF_EEENS_10bfloat16_tENS5_IJNS4_6LayoutINS5_IJiNS5_IJNSA_ILi2EEEiEEEiEEENS5_IJlNS5_IJSB_SJ_EEElEEEEENSI_INS5_IJNS5_IJNS5_IJNSA_ILi8EEESJ_SP_EEEiEEENS5_IJNS5_IJNSA_ILi16EEESJ_NSA_ILi4EEEEEEiEEEiEEENS5_IJNS5_IJNS5_IJSE_SS_NSA_ILi2048EEEEEENSA_ILi16384EEEEEENS5_IJNS5_IJSB_NSA_ILi1024EEENSA_ILi32EEEEEElEEElEEEEEEEESH_NS5_IJlSB_lEEENS4_8TiledMMAINS4_8MMA_AtomIJNS4_27SM100_MMA_F16BF16_SS_SPARSEISH_SH_fLi128ELi64ELNS4_4UMMA5MajorE0ELS1D_0ELNS1C_7ScaleInE0ELS1E_0EEEEEENSI_ISC_NS5_IJNSA_ILi0EEES1H_S1H_EEEEENS5_IJNS4_10UnderscoreES1K_S1K_EEEEENS4_13SM90_TMA_LOADENS4_14ComposedLayoutINS4_7SwizzleILi2ELi4ELi3EEENS4_25smem_sparse_ptr_flag_bitsILi2ELi16EEENSI_INS5_IJNS5_IJSB_SP_EEENS5_IJSJ_S12_EEEEEENS5_IJNS5_IJS1H_SF_EEESM_EEEEEEEvNS4_8identityES1N_NS1O_INS1P_ILi3ELi4ELi3EEENS4_18smem_ptr_flag_bitsILi16EEENSI_INS5_IJSP_SF_EEENS5_IJSF_SB_EEEEEEEvS20_EENS_8epilogue10collective18CollectiveEpilogueINS29_23Sm100TmaWarpSpecializedILi4ELi2ELi16ELb1ELb0EEEJSG_NS5_IJNSI_ISE_SB_EENSI_ISS_SB_EEEEEfNS5_IJSB_llEEEfS2H_NS29_6fusion15FusionCallbacksIS2D_NS2I_17LinearCombinationIffffLNS_15FloatRoundStyleE2EEESG_S2G_JEEENS4_5SM1004TMEM4LOAD26SM100_TMEM_LOAD_32dp32b16xES1N_NS1O_INS1P_ILi2ELi5ELi2EEENS22_ILi32EEENSI_INS5_IJS12_ST_EEENS5_IJSB_S12_EEEEEEENS4_39AutoVectorizingCopyWithAssumedAlignmentILi128EEENS4_14SM90_TMA_STOREES2X_S2Z_S2Z_EEEvvEEEEvNT_6ParamsE,"",@"SHT_CUDA_INFO"
	.sectionflags	@""
	.align	4


	//----- nvinfo : EIATTR_CUDA_API_VERSION
	.align		4
        /*0000*/ 	.byte	0x04, 0x37
        /*0002*/ 	.short	(.L_31 - .L_30)
.L_30:
        /*0004*/ 	.word	0x00000082


	//----- nvinfo : EIATTR_KPARAM_INFO
	.align		4
.L_31:
        /*0008*/ 	.byte	0x04, 0x17
        /*000a*/ 	.short	(.L_33 - .L_32)
.L_32:
        /*000c*/ 	.word	0x00000000
        /*0010*/ 	.short	0x0000
        /*0012*/ 	.short	0x0000
        /*0014*/ 	.byte	0x00, 0xf0, 0x01, 0x28


	//----- nvinfo : EIATTR_AT_ENTRY_FRAGMENTS
	.align		4
.L_33:
        /*0018*/ 	.byte	0x04, 0x4f
        /*001a*/ 	.short	(.L_35 - .L_34)


	//   ....[0]....
.L_34:
        /*001c*/ 	.word	0x00000006


	//----- nvinfo : EIATTR_RESERVED_SMEM_USED
	.align		4
.L_35:
        /*0020*/ 	.byte	0x01, 0x41
	.zero		2


	//----- nvinfo : EIATTR_SPARSE_MMA_MASK
	.align		4
        /*0024*/ 	.byte	0x03, 0x50
        /*0026*/ 	.short	0x0040


	//----- nvinfo : EIATTR_TCGEN05_1CTA_USED
	.align		4
        /*0028*/ 	.byte	0x01, 0x51
	.zero		2


	//----- nvinfo : EIATTR_MAXREG_COUNT
	.align		4
        /*002c*/ 	.byte	0x03, 0x1b
        /*002e*/ 	.short	0x00ff


	//----- nvinfo : EIATTR_NUM_BARRIERS
	.align		4
        /*0030*/ 	.byte	0x02, 0x4c
        /*0032*/ 	.byte	0x07
	.zero		1


	//----- nvinfo : EIATTR_EXTERNS
	.align		4
        /*0034*/ 	.byte	0x04, 0x0f
        /*0036*/ 	.short	(.L_37 - .L_36)


	//   ....[0]....
	.align		4
.L_36:
        /*0038*/ 	.word	index@(__assertfail)


	//----- nvinfo : EIATTR_MERCURY_ISA_VERSION
	.align		4
.L_37:
        /*003c*/ 	.byte	0x03, 0x5f
        /*003e*/ 	.short	0x0101


	//----- nvinfo : EIATTR_INT_WARP_WIDE_INSTR_OFFSETS
	.align		4
        /*0040*/ 	.byte	0x04, 0x31
        /*0042*/ 	.short	(.L_39 - .L_38)


	//   ....[0]....
.L_38:
        /*0044*/ 	.word	0x00001c10


	//   ....[1]....
        /*0048*/ 	.word	0x000039a0


	//   ....[2]....
        /*004c*/ 	.word	0x000039c0


	//   ....[3]....
        /*0050*/ 	.word	0x000039f0


	//   ....[4]....
        /*0054*/ 	.word	0x00004300


	//   ....[5]....
        /*0058*/ 	.word	0x00004320


	//   ....[6]....
        /*005c*/ 	.word	0x000043c0


	//   ....[7]....
        /*0060*/ 	.word	0x00004460


	//   ....[8]....
        /*0064*/ 	.word	0x00004520


	//   ....[9]....
        /*0068*/ 	.word	0x000045a0


	//   ....[10]....
        /*006c*/ 	.word	0x000045c0


	//   ....[11]....
        /*0070*/ 	.word	0x00004690


	//   ....[12]....
        /*0074*/ 	.word	0x00004720


	//   ....[13]....
        /*0078*/ 	.word	0x000047e0


	//   ....[14]....
        /*007c*/ 	.word	0x00004870


	//   ....[15]....
        /*0080*/ 	.word	0x00004890


	//   ....[16]....
        /*0084*/ 	.word	0x000049c0


	//   ....[17]....
        /*0088*/ 	.word	0x00004a20


	//   ....[18]....
        /*008c*/ 	.word	0x00004ad0


	//   ....[19]....
        /*0090*/ 	.word	0x00004c20


	//   ....[20]....
        /*0094*/ 	.word	0x00004c80


	//   ....[21]....
        /*0098*/ 	.word	0x00004ca0


	//   ....[22]....
        /*009c*/ 	.word	0x00004cc0


	//   ....[23]....
        /*00a0*/ 	.word	0x00004eb0


	//----- nvinfo : EIATTR_COOP_GROUP_MASK_REGIDS
	.align		4
.L_39:
        /*00a4*/ 	.byte	0x04, 0x29
        /*00a6*/ 	.short	(.L_41 - .L_40)


	//   ....[0]....
.L_40:
        /*00a8*/ 	.word	0xffffffff


	//   ....[1]....
        /*00ac*/ 	.word	0xffffffff


	//   ....[2]....
        /*00b0*/ 	.word	0xffffffff


	//   ....[3]....
        /*00b4*/ 	.word	0xffffffff


	//   ....[4]....
        /*00b8*/ 	.word	0xffffffff


	//   ....[5]....
        /*00bc*/ 	.word	0xffffffff


	//   ....[6]....
        /*00c0*/ 	.word	0xffffffff


	//   ....[7]....
        /*00c4*/ 	.word	0xffffffff


	//   ....[8]....
        /*00c8*/ 	.word	0xffffffff


	//   ....[9]....
        /*00cc*/ 	.word	0xffffffff


	//   ....[10]....
        /*00d0*/ 	.word	0xffffffff


	//   ....[11]....
        /*00d4*/ 	.word	0xffffffff


	//   ....[12]....
        /*00d8*/ 	.word	0xffffffff


	//----- nvinfo : EIATTR_COOP_GROUP_INSTR_OFFSETS
	.align		4
.L_41:
        /*00dc*/ 	.byte	0x04, 0x28
        /*00de*/ 	.short	(.L_43 - .L_42)


	//   ....[0]....
.L_42:
        /*00e0*/ 	.word	0x00000090


	//   ....[1]....
        /*00e4*/ 	.word	0x00000500


	//   ....[2]....
        /*00e8*/ 	.word	0x00000740


	//   ....[3]....
        /*00ec*/ 	.word	0x000008e0


	//   ....[4]....
        /*00f0*/ 	.word	0x000009e0


	//   ....[5]....
        /*00f4*/ 	.word	0x00000b50


	//   ....[6]....
        /*00f8*/ 	.word	0x00000cb0


	//   ....[7]....
        /*00fc*/ 	.word	0x00001b00


	//   ....[8]....
        /*0100*/ 	.word	0x00002c50


	//   ....[9]....
        /*0104*/ 	.word	0x00002e60


	//   ....[10]....
        /*0108*/ 	.word	0x00002e90


	//   ....[11]....
        /*010c*/ 	.word	0x00003880


	//   ....[12]....
        /*0110*/ 	.word	0x00003ab0


	//----- nvinfo : EIATTR_VRC_CTA_INIT_COUNT
	.align		4
.L_43:
        /*0114*/ 	.byte	0x02, 0x4a
        /*0116*/ 	.byte	0x80
	.zero		1


	//----- nvinfo : EIATTR_SYSCALL_OFFSETS
	.align		4
        /*0118*/ 	.byte	0x04, 0x46
        /*011a*/ 	.short	(.L_45 - .L_44)


	//   ....[0]....
.L_44:
        /*011c*/ 	.word	0x00005910


	//   ....[1]....
        /*0120*/ 	.word	0x00005a00


	//   ....[2]....
        /*0124*/ 	.word	0x00006250


	//   ....[3]....
        /*0128*/ 	.word	0x00006c40


	//   ....[4]....
        /*012c*/ 	.word	0x00007610


	//   ....[5]....
        /*0130*/ 	.word	0x00007fd0


	//----- nvinfo : EIATTR_MBARRIER_INSTR_OFFSETS
	.align		4
.L_45:
        /*0134*/ 	.byte	0x04, 0x39
        /*0136*/ 	.short	(.L_47 - .L_46)


	//   ....[0]....
.L_46:
        /*0138*/ 	.word	0x000005e0
        /*013c*/ 	.word	0x000000ff
        /*0140*/ 	.word	0x00000000
        /*0144*/ 	.short	0x0100
        /*0146*/ 	.byte	0x05
	.zero		1


	//   ....[1]....
        /*0148*/ 	.word	0x000005f0
        /*014c*/ 	.word	0x000000ff
        /*0150*/ 	.word	0x00000050
        /*0154*/ 	.short	0x0100
        /*0156*/ 	.byte	0x05
	.zero		1


	//   ....[2]....
        /*0158*/ 	.word	0x00000600
        /*015c*/ 	.word	0x000000ff
        /*0160*/ 	.word	0x00000008
        /*0164*/ 	.short	0x0100
        /*0166*/ 	.byte	0x05
	.zero		1


	//   ....[3]....
        /*0168*/ 	.word	0x00000610
        /*016c*/ 	.word	0x000000ff
        /*0170*/ 	.word	0x00000058
        /*0174*/ 	.short	0x0100
        /*0176*/ 	.byte	0x05
	.zero		1


	//   ....[4]....
        /*0178*/ 	.word	0x00000620
        /*017c*/ 	.word	0x000000ff
        /*0180*/ 	.word	0x00000010
        /*0184*/ 	.short	0x0100
        /*0186*/ 	.byte	0x05
	.zero		1


	//   ....[5]....
        /*0188*/ 	.word	0x00000630
        /*018c*/ 	.word	0x000000ff
        /*0190*/ 	.word	0x00000060
        /*0194*/ 	.short	0x0100
        /*0196*/ 	.byte	0x05
	.zero		1


	//   ....[6]....
        /*0198*/ 	.word	0x00000640
        /*019c*/ 	.word	0x000000ff
        /*01a0*/ 	.word	0x00000018
        /*01a4*/ 	.short	0x0100
        /*01a6*/ 	.byte	0x05
	.zero		1


	//   ....[7]....
        /*01a8*/ 	.word	0x00000650
        /*01ac*/ 	.word	0x000000ff
        /*01b0*/ 	.word	0x00000068
        /*01b4*/ 	.short	0x0100
        /*01b6*/ 	.byte	0x05
	.zero		1


	//   ....[8]....
        /*01b8*/ 	.word	0x00000660
        /*01bc*/ 	.word	0x000000ff
        /*01c0*/ 	.word	0x00000020
        /*01c4*/ 	.short	0x0100
        /*01c6*/ 	.byte	0x05
	.zero		1


	//   ....[9]....
        /*01c8*/ 	.word	0x00000670
        /*01cc*/ 	.word	0x000000ff
        /*01d0*/ 	.word	0x00000070
        /*01d4*/ 	.short	0x0100
        /*01d6*/ 	.byte	0x05
	.zero		1


	//   ....[10]....
        /*01d8*/ 	.word	0x00000680
        /*01dc*/ 	.word	0x000000ff
        /*01e0*/ 	.word	0x00000028
        /*01e4*/ 	.short	0x0100
        /*01e6*/ 	.byte	0x05
	.zero		1


	//   ....[11]....
        /*01e8*/ 	.word	0x00000690
        /*01ec*/ 	.word	0x000000ff
        /*01f0*/ 	.word	0x00000078
        /*01f4*/ 	.short	0x0100
        /*01f6*/ 	.byte	0x05
	.zero		1


	//   ....[12]....
        /*01f8*/ 	.word	0x000006a0
        /*01fc*/ 	.word	0x000000ff
        /*0200*/ 	.word	0x00000030
        /*0204*/ 	.short	0x0100
        /*0206*/ 	.byte	0x05
	.zero		1


	//   ....[13]....
        /*0208*/ 	.word	0x000006b0
        /*020c*/ 	.word	0x000000ff
        /*0210*/ 	.word	0x00000080
        /*0214*/ 	.short	0x0100
        /*0216*/ 	.byte	0x05
	.zero		1


	//   ....[14]....
        /*0218*/ 	.word	0x000006c0
        /*021c*/ 	.word	0x000000ff
        /*0220*/ 	.word	0x00000038
        /*0224*/ 	.short	0x0100
        /*0226*/ 	.byte	0x05
	.zero		1


	//   ....[15]....
        /*0228*/ 	.word	0x000006d0
        /*022c*/ 	.word	0x000000ff
        /*0230*/ 	.word	0x00000088
        /*0234*/ 	.short	0x0100
        /*0236*/ 	.byte	0x05
	.zero		1


	//   ....[16]....
        /*0238*/ 	.word	0x000006e0
        /*023c*/ 	.word	0x000000ff
        /*0240*/ 	.word	0x00000040
        /*0244*/ 	.short	0x0100
        /*0246*/ 	.byte	0x05
	.zero		1


	//   ....[17]....
        /*0248*/ 	.word	0x000006f0
        /*024c*/ 	.word	0x000000ff
        /*0250*/ 	.word	0x00000090
        /*0254*/ 	.short	0x0100
        /*0256*/ 	.byte	0x05
	.zero		1


	//   ....[18]....
        /*0258*/ 	.word	0x00000700
        /*025c*/ 	.word	0x000000ff
        /*0260*/ 	.word	0x00000048
        /*0264*/ 	.short	0x0100
        /*0266*/ 	.byte	0x05
	.zero		1


	//   ....[19]....
        /*0268*/ 	.word	0x00000710
        /*026c*/ 	.word	0x000000ff
        /*0270*/ 	.word	0x00000098
        /*0274*/ 	.short	0x0100
        /*0276*/ 	.byte	0x05
	.zero		1


	//   ....[20]....
        /*0278*/ 	.word	0x00000850
        /*027c*/ 	.word	0x000000ff
        /*0280*/ 	.word	0x000000a0
        /*0284*/ 	.short	0x0100
        /*0286*/ 	.byte	0x06
	.zero		1


	//   ....[21]....
        /*0288*/ 	.word	0x00000860
        /*028c*/ 	.word	0x000000ff
        /*0290*/ 	.word	0x000000c0
        /*0294*/ 	.short	0x0100
        /*0296*/ 	.byte	0x06
	.zero		1


	//   ....[22]....
        /*0298*/ 	.word	0x00000870
        /*029c*/ 	.word	0x000000ff
        /*02a0*/ 	.word	0x000000a8
        /*02a4*/ 	.short	0x0100
        /*02a6*/ 	.byte	0x06
	.zero		1


	//   ....[23]....
        /*02a8*/ 	.word	0x00000880
        /*02ac*/ 	.word	0x000000ff
        /*02b0*/ 	.word	0x000000c8
        /*02b4*/ 	.short	0x0100
        /*02b6*/ 	.byte	0x06
	.zero		1


	//   ....[24]....
        /*02b8*/ 	.word	0x00000890
        /*02bc*/ 	.word	0x000000ff
        /*02c0*/ 	.word	0x000000b0
        /*02c4*/ 	.short	0x0100
        /*02c6*/ 	.byte	0x06
	.zero		1


	//   ....[25]....
        /*02c8*/ 	.word	0x000008a0
        /*02cc*/ 	.word	0x000000ff
        /*02d0*/ 	.word	0x000000d0
        /*02d4*/ 	.short	0x0100
        /*02d6*/ 	.byte	0x06
	.zero		1


	//   ....[26]....
        /*02d8*/ 	.word	0x000008b0
        /*02dc*/ 	.word	0x000000ff
        /*02e0*/ 	.word	0x000000b8
        /*02e4*/ 	.short	0x0100
        /*02e6*/ 	.byte	0x06
	.zero		1


	//   ....[27]....
        /*02e8*/ 	.word	0x000008c0
        /*02ec*/ 	.word	0x000000ff
        /*02f0*/ 	.word	0x000000d8
        /*02f4*/ 	.short	0x0100
        /*02f6*/ 	.byte	0x06
	.zero		1


	//   ....[28]....
        /*02f8*/ 	.word	0x000009b0
        /*02fc*/ 	.word	0x000000ff
        /*0300*/ 	.word	0x000000e0
        /*0304*/ 	.short	0x0100
        /*0306*/ 	.byte	0x05
	.zero		1


	//   ....[29]....
        /*0308*/ 	.word	0x000009c0
        /*030c*/ 	.word	0x000000ff
        /*0310*/ 	.word	0x000000e8
        /*0314*/ 	.short	0x0100
        /*0316*/ 	.byte	0x05
	.zero		1


	//   ....[30]....
        /*0318*/ 	.word	0x00000b00
        /*031c*/ 	.word	0x000000ff
        /*0320*/ 	.word	0x000000f0
        /*0324*/ 	.short	0x0100
        /*0326*/ 	.byte	0x05
	.zero		1


	//   ....[31]....
        /*0328*/ 	.word	0x00000b10
        /*032c*/ 	.word	0x000000ff
        /*0330*/ 	.word	0x00000100
        /*0334*/ 	.short	0x0100
        /*0336*/ 	.byte	0x05
	.zero		1


	//   ....[32]....
        /*0338*/ 	.word	0x00000b20
        /*033c*/ 	.word	0x000000ff
        /*0340*/ 	.word	0x000000f8
        /*0344*/ 	.short	0x0100
        /*0346*/ 	.byte	0x05
	.zero		1


	//   ....[33]....
        /*0348*/ 	.word	0x00000b30
        /*034c*/ 	.word	0x000000ff
        /*0350*/ 	.word	0x00000108
        /*0354*/ 	.short	0x0100
        /*0356*/ 	.byte	0x05
	.zero		1


	//   ....[34]....
        /*0358*/ 	.word	0x00000c60
        /*035c*/ 	.word	0x000000ff
        /*0360*/ 	.word	0x00000110
        /*0364*/ 	.short	0x0100
        /*0366*/ 	.byte	0x06
	.zero		1


	//   ....[35]....
        /*0368*/ 	.word	0x00000c70
        /*036c*/ 	.word	0x000000ff
        /*0370*/ 	.word	0x00000120
        /*0374*/ 	.short	0x0100
        /*0376*/ 	.byte	0x06
	.zero		1


	//   ....[36]....
        /*0378*/ 	.word	0x00000c80
        /*037c*/ 	.word	0x000000ff
        /*0380*/ 	.word	0x00000118
        /*0384*/ 	.short	0x0100
        /*0386*/ 	.byte	0x06
	.zero		1


	//   ....[37]....
        /*0388*/ 	.word	0x00000c90
        /*038c*/ 	.word	0x000000ff
        /*0390*/ 	.word	0x00000128
        /*0394*/ 	.short	0x0100
        /*0396*/ 	.byte	0x06
	.zero		1


	//   ....[38]....
        /*0398*/ 	.word	0x00000d90
        /*039c*/ 	.word	0x000000ff
        /*03a0*/ 	.word	0x00000130
        /*03a4*/ 	.short	0x0100
        /*03a6*/ 	.byte	0x05
	.zero		1


	//   ....[39]....
        /*03a8*/ 	.word	0x00000da0
        /*03ac*/ 	.word	0x000000ff
        /*03b0*/ 	.word	0x00000140
        /*03b4*/ 	.short	0x0100
        /*03b6*/ 	.byte	0x05
	.zero		1


	//   ....[40]....
        /*03b8*/ 	.word	0x00000db0
        /*03bc*/ 	.word	0x000000ff
        /*03c0*/ 	.word	0x00000138
        /*03c4*/ 	.short	0x0100
        /*03c6*/ 	.byte	0x05
	.zero		1


	//   ....[41]....
        /*03c8*/ 	.word	0x00000dc0
        /*03cc*/ 	.word	0x000000ff
        /*03d0*/ 	.word	0x00000148
        /*03d4*/ 	.short	0x0100
        /*03d6*/ 	.byte	0x05
	.zero		1


	//   ....[42]....
        /*03d8*/ 	.word	0x00001670
        /*03dc*/ 	.word	0x00000004
        /*03e0*/ 	.word	0x00000140
        /*03e4*/ 	.short	0x010a
        /*03e6*/ 	.byte	0xff
	.zero		1


	//   ....[43]....
        /*03e8*/ 	.word	0x00001690
        /*03ec*/ 	.word	0x00000004
        /*03f0*/ 	.word	0x00000130
        /*03f4*/ 	.short	0x0101
        /*03f6*/ 	.byte	0xff
	.zero		1


	//   ....[44]....
        /*03f8*/ 	.word	0x00001710
        /*03fc*/ 	.word	0x000000ff
        /*0400*/ 	.word	0x00000050
        /*0404*/ 	.short	0x010a
        /*0406*/ 	.byte	0x07
	.zero		1


	//   ....[45]....
        /*0408*/ 	.word	0x00001850
        /*040c*/ 	.word	0x000000ff
        /*0410*/ 	.word	0x00000050
        /*0414*/ 	.short	0x010a
        /*0416*/ 	.byte	0x21
	.zero		1


	//   ....[46]....
        /*0418*/ 	.word	0x000019d0
        /*041c*/ 	.word	0x000000ff
        /*0420*/ 	.word	0x00000050
        /*0424*/ 	.short	0x010a
        /*0426*/ 	.byte	0x0d
	.zero		1


	//   ....[47]....
        /*0428*/ 	.word	0x00001ae0
        /*042c*/ 	.word	0x000000ff
        /*0430*/ 	.word	0x000000e8
        /*0434*/ 	.short	0x0101
        /*0436*/ 	.byte	0x05
	.zero		1


	//   ....[48]....
        /*0438*/ 	.word	0x00001b10
        /*043c*/ 	.word	0x00000008
        /*0440*/ 	.word	0x000000f0
        /*0444*/ 	.short	0x010a
        /*0446*/ 	.byte	0xff
	.zero		1


	//   ....[49]....
        /*0448*/ 	.word	0x00001be0
        /*044c*/ 	.word	0x00000008
        /*0450*/ 	.word	0x00000000
        /*0454*/ 	.short	0x0101
        /*0456*/ 	.byte	0xff
	.zero		1


	//   ....[50]....
        /*0458*/ 	.word	0x00002150
        /*045c*/ 	.word	0x000000ff
        /*0460*/ 	.word	0x00000000
        /*0464*/ 	.short	0x010a
        /*0466*/ 	.byte	0x04
	.zero		1


	//   ....[51]....
        /*0468*/ 	.word	0x000021e0
        /*046c*/ 	.word	0x000000ff
        /*0470*/ 	.word	0x00000000
        /*0474*/ 	.short	0x010a
        /*0476*/ 	.byte	0x04
	.zero		1


	//   ....[52]....
        /*0478*/ 	.word	0x00002270
        /*047c*/ 	.word	0x000000ff
        /*0480*/ 	.word	0x00000000
        /*0484*/ 	.short	0x010a
        /*0486*/ 	.byte	0x04
	.zero		1


	//   ....[53]....
        /*0488*/ 	.word	0x00002300
        /*048c*/ 	.word	0x000000ff
        /*0490*/ 	.word	0x00000000
        /*0494*/ 	.short	0x010a
        /*0496*/ 	.byte	0x04
	.zero		1


	//   ....[54]....
        /*0498*/ 	.word	0x00002390
        /*049c*/ 	.word	0x000000ff
        /*04a0*/ 	.word	0x00000000
        /*04a4*/ 	.short	0x010a
        /*04a6*/ 	.byte	0x04
	.zero		1


	//   ....[55]....
        /*04a8*/ 	.word	0x00002420
        /*04ac*/ 	.word	0x000000ff
        /*04b0*/ 	.word	0x00000000
        /*04b4*/ 	.short	0x010a
        /*04b6*/ 	.byte	0x04
	.zero		1


	//   ....[56]....
        /*04b8*/ 	.word	0x000024b0
        /*04bc*/ 	.word	0x000000ff
        /*04c0*/ 	.word	0x00000000
        /*04c4*/ 	.short	0x010a
        /*04c6*/ 	.byte	0x04
	.zero		1


	//   ....[57]....
        /*04c8*/ 	.word	0x00002540
        /*04cc*/ 	.word	0x000000ff
        /*04d0*/ 	.word	0x00000000
        /*04d4*/ 	.short	0x010a
        /*04d6*/ 	.byte	0x04
	.zero		1


	//   ....[58]....
        /*04d8*/ 	.word	0x000025d0
        /*04dc*/ 	.word	0x000000ff
        /*04e0*/ 	.word	0x00000000
        /*04e4*/ 	.short	0x010a
        /*04e6*/ 	.byte	0x04
	.zero		1


	//   ....[59]....
        /*04e8*/ 	.word	0x00002670
        /*04ec*/ 	.word	0x00000000
        /*04f0*/ 	.word	0x00000000
        /*04f4*/ 	.short	0x010a
        /*04f6*/ 	.byte	0xff
	.zero		1


	//   ....[60]....
        /*04f8*/ 	.word	0x000027a0
        /*04fc*/ 	.word	0x00000000
        /*0500*/ 	.word	0x00000130
        /*0504*/ 	.short	0x010a
        /*0506*/ 	.byte	0xff
	.zero		1


	//   ....[61]....
        /*0508*/ 	.word	0x00002810
        /*050c*/ 	.word	0x00000008
        /*0510*/ 	.word	0x00000000
        /*0514*/ 	.short	0x0101
        /*0516*/ 	.byte	0xff
	.zero		1


	//   ....[62]....
        /*0518*/ 	.word	0x00002830
        /*051c*/ 	.word	0x000000ff
        /*0520*/ 	.word	0x00000100
        /*0524*/ 	.short	0x010a
        /*0526*/ 	.byte	0x05
	.zero		1


	//   ....[63]....
        /*0528*/ 	.word	0x00002950
        /*052c*/ 	.word	0x00000000
        /*0530*/ 	.word	0x000000f0
        /*0534*/ 	.short	0x010a
        /*0536*/ 	.byte	0xff
	.zero		1


	//   ....[64]....
        /*0538*/ 	.word	0x00002a50
        /*053c*/ 	.word	0x00000000
        /*0540*/ 	.word	0x00000000
        /*0544*/ 	.short	0x0101
        /*0546*/ 	.byte	0xff
	.zero		1


	//   ....[65]....
        /*0548*/ 	.word	0x00002ae0
        /*054c*/ 	.word	0x000000ff
        /*0550*/ 	.word	0x00000100
        /*0554*/ 	.short	0x0106
        /*0556*/ 	.byte	0x05
	.zero		1


	//   ....[66]....
        /*0558*/ 	.word	0x00002b00
        /*055c*/ 	.word	0x000000ff
        /*0560*/ 	.word	0x00000100
        /*0564*/ 	.short	0x010a
        /*0566*/ 	.byte	0x05
	.zero		1


	//   ....[67]....
        /*0568*/ 	.word	0x00002b90
        /*056c*/ 	.word	0x000000ff
        /*0570*/ 	.word	0x00000100
        /*0574*/ 	.short	0x0106
        /*0576*/ 	.byte	0x04
	.zero		1


	//   ....[68]....
        /*0578*/ 	.word	0x00002bd0
        /*057c*/ 	.word	0x00000000
        /*0580*/ 	.word	0x00000100
        /*0584*/ 	.short	0x010a
        /*0586*/ 	.byte	0xff
	.zero		1


	//   ....[69]....
        /*0588*/ 	.word	0x000030e0
        /*058c*/ 	.word	0x00000000
        /*0590*/ 	.word	0x000000f0
        /*0594*/ 	.short	0x010a
        /*0596*/ 	.byte	0xff
	.zero		1


	//   ....[70]....
        /*0598*/ 	.word	0x000031f0
        /*059c*/ 	.word	0x00000003
        /*05a0*/ 	.word	0x00000000
        /*05a4*/ 	.short	0x0101
        /*05a6*/ 	.byte	0xff
	.zero		1


	//   ....[71]....
        /*05a8*/ 	.word	0x00003200
        /*05ac*/ 	.word	0x000000ff
        /*05b0*/ 	.word	0x00000000
        /*05b4*/ 	.short	0x010a
        /*05b6*/ 	.byte	0x05
	.zero		1


	//   ....[72]....
        /*05b8*/ 	.word	0x00003220
        /*05bc*/ 	.word	0x000000ff
        /*05c0*/ 	.word	0x00000120
        /*05c4*/ 	.short	0x010a
        /*05c6*/ 	.byte	0x07
	.zero		1


	//   ....[73]....
        /*05c8*/ 	.word	0x00003320
        /*05cc*/ 	.word	0x000000ff
        /*05d0*/ 	.word	0x00000000
        /*05d4*/ 	.short	0x010a
        /*05d6*/ 	.byte	0x06
	.zero		1


	//   ....[74]....
        /*05d8*/ 	.word	0x000033e0
        /*05dc*/ 	.word	0x000000ff
        /*05e0*/ 	.word	0x00000000
        /*05e4*/ 	.short	0x010a
        /*05e6*/ 	.byte	0x05
	.zero		1


	//   ....[75]....
        /*05e8*/ 	.word	0x000037d0
        /*05ec*/ 	.word	0x000000ff
        /*05f0*/ 	.word	0x00000000
        /*05f4*/ 	.short	0x010a
        /*05f6*/ 	.byte	0x06
	.zero		1


	//   ....[76]....
        /*05f8*/ 	.word	0x00003860
        /*05fc*/ 	.word	0x000000ff
        /*0600*/ 	.word	0x00000000
        /*0604*/ 	.short	0x010a
        /*0606*/ 	.byte	0x07
	.zero		1


	//   ....[77]....
        /*0608*/ 	.word	0x00003cb0
        /*060c*/ 	.word	0x00000000
        /*0610*/ 	.word	0x000000f0
        /*0614*/ 	.short	0x010a
        /*0616*/ 	.byte	0xff
	.zero		1


	//   ....[78]....
        /*0618*/ 	.word	0x00003d70
        /*061c*/ 	.word	0x00000000
        /*0620*/ 	.word	0x00000000
        /*0624*/ 	.short	0x0101
        /*0626*/ 	.byte	0xff
	.zero		1


	//   ....[79]....
        /*0628*/ 	.word	0x00004090
        /*062c*/ 	.word	0x000000ff
        /*0630*/ 	.word	0x000000e8
        /*0634*/ 	.short	0x010a
        /*0636*/ 	.byte	0x04
	.zero		1


	//   ....[80]....
        /*0638*/ 	.word	0x00004280
        /*063c*/ 	.word	0x000000ff
        /*0640*/ 	.word	0x000000c0
        /*0644*/ 	.short	0x010a
        /*0646*/ 	.byte	0x04
	.zero		1


	//   ....[81]....
        /*0648*/ 	.word	0x00004550
        /*064c*/ 	.word	0x000000ff
        /*0650*/ 	.word	0x000000a0
        /*0654*/ 	.short	0x010b
        /*0656*/ 	.byte	0x04
	.zero		1


	//   ....[82]....
        /*0658*/ 	.word	0x00004560
        /*065c*/ 	.word	0x000000ff
        /*0660*/ 	.word	0x00000000
        /*0664*/ 	.short	0x0101
        /*0666*/ 	.byte	0x07
	.zero		1


	//   ....[83]....
        /*0668*/ 	.word	0x00004570
        /*066c*/ 	.word	0x000000ff
        /*0670*/ 	.word	0x000000c8
        /*0674*/ 	.short	0x010a
        /*0676*/ 	.byte	0x04
	.zero		1


	//   ....[84]....
        /*0678*/ 	.word	0x00004810
        /*067c*/ 	.word	0x000000ff
        /*0680*/ 	.word	0x000000a8
        /*0684*/ 	.short	0x010b
        /*0686*/ 	.byte	0x04
	.zero		1


	//   ....[85]....
        /*0688*/ 	.word	0x00004820
        /*068c*/ 	.word	0x000000ff
        /*0690*/ 	.word	0x00000000
        /*0694*/ 	.short	0x0101
        /*0696*/ 	.byte	0x07
	.zero		1


	//   ....[86]....
        /*0698*/ 	.word	0x00004830
        /*069c*/ 	.word	0x000000ff
        /*06a0*/ 	.word	0x000000d0
        /*06a4*/ 	.short	0x010a
        /*06a6*/ 	.byte	0x04
	.zero		1


	//   ....[87]....
        /*06a8*/ 	.word	0x00004b80
        /*06ac*/ 	.word	0x000000ff
        /*06b0*/ 	.word	0x000000b0
        /*06b4*/ 	.short	0x010b
        /*06b6*/ 	.byte	0x04
	.zero		1


	//   ....[88]....
        /*06b8*/ 	.word	0x00004be0
        /*06bc*/ 	.word	0x000000ff
        /*06c0*/ 	.word	0x00000000
        /*06c4*/ 	.short	0x0101
        /*06c6*/ 	.byte	0x07
	.zero		1


	//   ....[89]....
        /*06c8*/ 	.word	0x00004bf0
        /*06cc*/ 	.word	0x000000ff
        /*06d0*/ 	.word	0x000000d8
        /*06d4*/ 	.short	0x010a
        /*06d6*/ 	.byte	0x04
	.zero		1


	//   ....[90]....
        /*06d8*/ 	.word	0x00004ee0
        /*06dc*/ 	.word	0x000000ff
        /*06e0*/ 	.word	0x000000b8
        /*06e4*/ 	.short	0x010b
        /*06e6*/ 	.byte	0x04
	.zero		1


	//   ....[91]....
        /*06e8*/ 	.word	0x00004f10
        /*06ec*/ 	.word	0x000000ff
        /*06f0*/ 	.word	0x00000000
        /*06f4*/ 	.short	0x0101
        /*06f6*/ 	.byte	0x05
	.zero		1


	//   ....[92]....
        /*06f8*/ 	.word	0x00004f60
        /*06fc*/ 	.word	0x000000ff
        /*0700*/ 	.word	0x000000c0
        /*0704*/ 	.short	0x010a
        /*0706*/ 	.byte	0x04
	.zero		1


	//   ....[93]....
        /*0708*/ 	.word	0x00004f80
        /*070c*/ 	.word	0x000000ff
        /*0710*/ 	.word	0x000000c8
        /*0714*/ 	.short	0x010a
        /*0716*/ 	.byte	0x04
	.zero		1


	//   ....[94]....
        /*0718*/ 	.word	0x00004fa0
        /*071c*/ 	.word	0x000000ff
        /*0720*/ 	.word	0x000000d0
        /*0724*/ 	.short	0x010a
        /*0726*/ 	.byte	0x04
	.zero		1


	//   ....[95]....
        /*0728*/ 	.word	0x00004fe0
        /*072c*/ 	.word	0x00000000
        /*0730*/ 	.word	0x000000d8
        /*0734*/ 	.short	0x010a
        /*0736*/ 	.byte	0xff
	.zero		1


	//   ....[96]....
        /*0738*/ 	.word	0x000052e0
        /*073c*/ 	.word	0x00000000
        /*0740*/ 	.word	0x000000f0
        /*0744*/ 	.short	0x010a
        /*0746*/ 	.byte	0xff
	.zero		1


	//   ....[97]....
        /*0748*/ 	.word	0x000053f0
        /*074c*/ 	.word	0x00000000
        /*0750*/ 	.word	0x00000000
        /*0754*/ 	.short	0x0101
        /*0756*/ 	.byte	0xff
	.zero		1


	//   ....[98]....
        /*0758*/ 	.word	0x00005e50
        /*075c*/ 	.word	0x000000ff
        /*0760*/ 	.word	0x000000a0
        /*0764*/ 	.short	0x010a
        /*0766*/ 	.byte	0x30
	.zero		1


	//   ....[99]....
        /*0768*/ 	.word	0x00005e90
        /*076c*/ 	.word	0x0000004f
        /*0770*/ 	.word	0x00000110
        /*0774*/ 	.short	0x010a
        /*0776*/ 	.byte	0xff
	.zero		1


	//   ....[100]....
        /*0778*/ 	.word	0x00005f80
        /*077c*/ 	.word	0x000000ff
        /*0780*/ 	.word	0x000000a0
        /*0784*/ 	.short	0x010a
        /*0786*/ 	.byte	0x30
	.zero		1


	//   ....[101]....
        /*0788*/ 	.word	0x00006130
        /*078c*/ 	.word	0x0000004f
        /*0790*/ 	.word	0x00000110
        /*0794*/ 	.short	0x010a
        /*0796*/ 	.byte	0xff
	.zero		1


	//   ....[102]....
        /*0798*/ 	.word	0x000068a0
        /*079c*/ 	.word	0x00000000
        /*07a0*/ 	.word	0x00000000
        /*07a4*/ 	.short	0x0101
        /*07a6*/ 	.byte	0xff
	.zero		1


	//   ....[103]....
        /*07a8*/ 	.word	0x000068b0
        /*07ac*/ 	.word	0x00000003
        /*07b0*/ 	.word	0x000000a0
        /*07b4*/ 	.short	0x010a
        /*07b6*/ 	.byte	0xff
	.zero		1


	//   ....[104]....
        /*07b8*/ 	.word	0x00006970
        /*07bc*/ 	.word	0x00000003
        /*07c0*/ 	.word	0x000000a0
        /*07c4*/ 	.short	0x010a
        /*07c6*/ 	.byte	0xff
	.zero		1


	//   ....[105]....
        /*07c8*/ 	.word	0x00007270
        /*07cc*/ 	.word	0x00000000
        /*07d0*/ 	.word	0x00000000
        /*07d4*/ 	.short	0x0101
        /*07d6*/ 	.byte	0xff
	.zero		1


	//   ....[106]....
        /*07d8*/ 	.word	0x00007290
        /*07dc*/ 	.word	0x00000003
        /*07e0*/ 	.word	0x000000a0
        /*07e4*/ 	.short	0x010a
        /*07e6*/ 	.byte	0xff
	.zero		1


	//   ....[107]....
        /*07e8*/ 	.word	0x00007340
        /*07ec*/ 	.word	0x00000003
        /*07f0*/ 	.word	0x000000a0
        /*07f4*/ 	.short	0x010a
        /*07f6*/ 	.byte	0xff
	.zero		1


	//   ....[108]....
        /*07f8*/ 	.word	0x00007c40
        /*07fc*/ 	.word	0x00000000
        /*0800*/ 	.word	0x00000000
        /*0804*/ 	.short	0x0101
        /*0806*/ 	.byte	0xff
	.zero		1


	//   ....[109]....
        /*0808*/ 	.word	0x00007c60
        /*080c*/ 	.word	0x00000014
        /*0810*/ 	.word	0x000000a0
        /*0814*/ 	.short	0x010a
        /*0816*/ 	.byte	0xff
	.zero		1


	//   ....[110]....
        /*0818*/ 	.word	0x00007d10
        /*081c*/ 	.word	0x00000014
        /*0820*/ 	.word	0x000000a0
        /*0824*/ 	.short	0x010a
        /*0826*/ 	.byte	0xff
	.zero		1


	//   ....[111]....
        /*0828*/ 	.word	0x00008070
        /*082c*/ 	.word	0x000000ff
        /*0830*/ 	.word	0x00000000
        /*0834*/ 	.short	0x0101
        /*0836*/ 	.byte	0x05
	.zero		1


	//   ....[112]....
        /*0838*/ 	.word	0x00008660
        /*083c*/ 	.word	0x00000003
        /*0840*/ 	.word	0x00000000
        /*0844*/ 	.short	0x0101
        /*0846*/ 	.byte	0xff
	.zero		1


	//   ....[113]....
        /*0848*/ 	.word	0x000088e0
        /*084c*/ 	.word	0x000000ff
        /*0850*/ 	.word	0x00000000
        /*0854*/ 	.short	0x0101
        /*0856*/ 	.byte	0x04
	.zero		1


	//   ....[114]....
        /*0858*/ 	.word	0x00008900
        /*085c*/ 	.word	0x00000004
        /*0860*/ 	.word	0x00000140
        /*0864*/ 	.short	0x010a
        /*0866*/ 	.byte	0xff
	.zero		1


	//   ....[115]....
        /*0868*/ 	.word	0x00008960
        /*086c*/ 	.word	0x00000004
        /*0870*/ 	.word	0x00000050
        /*0874*/ 	.short	0x010a
        /*0876*/ 	.byte	0xff
	.zero		1


	//   ....[116]....
        /*0878*/ 	.word	0x000089b0
        /*087c*/ 	.word	0x00000008
        /*0880*/ 	.word	0x000000f0
        /*0884*/ 	.short	0x010a
        /*0886*/ 	.byte	0xff
	.zero		1


	//   ....[117]....
        /*0888*/ 	.word	0x00008a10
        /*088c*/ 	.word	0x00000000
        /*0890*/ 	.word	0x00000000
        /*0894*/ 	.short	0x010a
        /*0896*/ 	.byte	0xff
	.zero		1


	//   ....[118]....
        /*0898*/ 	.word	0x00008a70
        /*089c*/ 	.word	0x00000000
        /*08a0*/ 	.word	0x00000000
        /*08a4*/ 	.short	0x010a
        /*08a6*/ 	.byte	0xff
	.zero		1


	//   ....[119]....
        /*08a8*/ 	.word	0x00008ad0
        /*08ac*/ 	.word	0x00000000
        /*08b0*/ 	.word	0x00000000
        /*08b4*/ 	.short	0x010a
        /*08b6*/ 	.byte	0xff
	.zero		1


	//   ....[120]....
        /*08b8*/ 	.word	0x00008b30
        /*08bc*/ 	.word	0x00000000
        /*08c0*/ 	.word	0x00000000
        /*08c4*/ 	.short	0x010a
        /*08c6*/ 	.byte	0xff
	.zero		1


	//   ....[121]....
        /*08c8*/ 	.word	0x00008b90
        /*08cc*/ 	.word	0x00000000
        /*08d0*/ 	.word	0x00000000
        /*08d4*/ 	.short	0x010a
        /*08d6*/ 	.byte	0xff
	.zero		1


	//   ....[122]....
        /*08d8*/ 	.word	0x00008bf0
        /*08dc*/ 	.word	0x00000000
        /*08e0*/ 	.word	0x00000000
        /*08e4*/ 	.short	0x010a
        /*08e6*/ 	.byte	0xff
	.zero		1


	//   ....[123]....
        /*08e8*/ 	.word	0x00008c50
        /*08ec*/ 	.word	0x00000000
        /*08f0*/ 	.word	0x00000000
        /*08f4*/ 	.short	0x010a
        /*08f6*/ 	.byte	0xff
	.zero		1


	//   ....[124]....
        /*08f8*/ 	.word	0x00008cb0
        /*08fc*/ 	.word	0x00000000
        /*0900*/ 	.word	0x00000000
        /*0904*/ 	.short	0x010a
        /*0906*/ 	.byte	0xff
	.zero		1


	//   ....[125]....
        /*0908*/ 	.word	0x00008d10
        /*090c*/ 	.word	0x00000000
        /*0910*/ 	.word	0x00000000
        /*0914*/ 	.short	0x010a
        /*0916*/ 	.byte	0xff
	.zero		1


	//   ....[126]....
        /*0918*/ 	.word	0x00008d60
        /*091c*/ 	.word	0x00000000
        /*0920*/ 	.word	0x00000130
        /*0924*/ 	.short	0x010a
        /*0926*/ 	.byte	0xff
	.zero		1


	//   ....[127]....
        /*0928*/ 	.word	0x00008dc0
        /*092c*/ 	.word	0x00000000
        /*0930*/ 	.word	0x00000100
        /*0934*/ 	.short	0x010a
        /*0936*/ 	.byte	0xff
	.zero		1


	//   ....[128]....
        /*0938*/ 	.word	0x00008e10
        /*093c*/ 	.word	0x00000000
        /*0940*/ 	.word	0x000000f0
        /*0944*/ 	.short	0x010a
        /*0946*/ 	.byte	0xff
	.zero		1


	//   ....[129]....
        /*0948*/ 	.word	0x00008e70
        /*094c*/ 	.word	0x00000000
        /*0950*/ 	.word	0x00000100
        /*0954*/ 	.short	0x010a
        /*0956*/ 	.byte	0xff
	.zero		1


	//   ....[130]....
        /*0958*/ 	.word	0x00008ec0
        /*095c*/ 	.word	0x00000000
        /*0960*/ 	.word	0x000000f0
        /*0964*/ 	.short	0x010a
        /*0966*/ 	.byte	0xff
	.zero		1


	//   ....[131]....
        /*0968*/ 	.word	0x00008f20
        /*096c*/ 	.word	0x00000003
        /*0970*/ 	.word	0x00000120
        /*0974*/ 	.short	0x010a
        /*0976*/ 	.byte	0xff
	.zero		1


	//   ....[132]....
        /*0978*/ 	.word	0x00008f80
        /*097c*/ 	.word	0x00000000
        /*0980*/ 	.word	0x00000000
        /*0984*/ 	.short	0x010a
        /*0986*/ 	.byte	0xff
	.zero		1


	//   ....[133]....
        /*0988*/ 	.word	0x00008fe0
        /*098c*/ 	.word	0x00000000
        /*0990*/ 	.word	0x00000000
        /*0994*/ 	.short	0x010a
        /*0996*/ 	.byte	0xff
	.zero		1


	//   ....[134]....
        /*0998*/ 	.word	0x00009040
        /*099c*/ 	.word	0x00000000
        /*09a0*/ 	.word	0x00000000
        /*09a4*/ 	.short	0x010a
        /*09a6*/ 	.byte	0xff
	.zero		1


	//   ....[135]....
        /*09a8*/ 	.word	0x00009090
        /*09ac*/ 	.word	0x00000000
        /*09b0*/ 	.word	0x000000f0
        /*09b4*/ 	.short	0x010a
        /*09b6*/ 	.byte	0xff
	.zero		1


	//   ....[136]....
        /*09b8*/ 	.word	0x000090f0
        /*09bc*/ 	.word	0x00000000
        /*09c0*/ 	.word	0x000000e8
        /*09c4*/ 	.short	0x010a
        /*09c6*/ 	.byte	0xff
	.zero		1


	//   ....[137]....
        /*09c8*/ 	.word	0x00009150
        /*09cc*/ 	.word	0x00000000
        /*09d0*/ 	.word	0x000000c0
        /*09d4*/ 	.short	0x010a
        /*09d6*/ 	.byte	0xff
	.zero		1


	//   ....[138]....
        /*09d8*/ 	.word	0x000091b0
        /*09dc*/ 	.word	0x00000000
        /*09e0*/ 	.word	0x000000c8
        /*09e4*/ 	.short	0x010a
        /*09e6*/ 	.byte	0xff
	.zero		1


	//   ....[139]....
        /*09e8*/ 	.word	0x00009210
        /*09ec*/ 	.word	0x00000000
        /*09f0*/ 	.word	0x000000d0
        /*09f4*/ 	.short	0x010a
        /*09f6*/ 	.byte	0xff
	.zero		1


	//   ....[140]....
        /*09f8*/ 	.word	0x00009270
        /*09fc*/ 	.word	0x00000000
        /*0a00*/ 	.word	0x000000d8
        /*0a04*/ 	.short	0x010a
        /*0a06*/ 	.byte	0xff
	.zero		1


	//   ....[141]....
        /*0a08*/ 	.word	0x000092d0
        /*0a0c*/ 	.word	0x00000000
        /*0a10*/ 	.word	0x000000c0
        /*0a14*/ 	.short	0x010a
        /*0a16*/ 	.byte	0xff
	.zero		1


	//   ....[142]....
        /*0a18*/ 	.word	0x00009330
        /*0a1c*/ 	.word	0x00000000
        /*0a20*/ 	.word	0x000000c8
        /*0a24*/ 	.short	0x010a
        /*0a26*/ 	.byte	0xff
	.zero		1


	//   ....[143]....
        /*0a28*/ 	.word	0x00009390
        /*0a2c*/ 	.word	0x00000000
        /*0a30*/ 	.word	0x000000d0
        /*0a34*/ 	.short	0x010a
        /*0a36*/ 	.byte	0xff
	.zero		1


	//   ....[144]....
        /*0a38*/ 	.word	0x000093e0
        /*0a3c*/ 	.word	0x00000000
        /*0a40*/ 	.word	0x000000f0
        /*0a44*/ 	.short	0x010a
        /*0a46*/ 	.byte	0xff
	.zero		1


	//   ....[145]....
        /*0a48*/ 	.word	0x00009440
        /*0a4c*/ 	.word	0x00000003
        /*0a50*/ 	.word	0x000000a0
        /*0a54*/ 	.short	0x010a
        /*0a56*/ 	.byte	0xff
	.zero		1


	//   ....[146]....
        /*0a58*/ 	.word	0x00009490
        /*0a5c*/ 	.word	0x0000004f
        /*0a60*/ 	.word	0x00000110
        /*0a64*/ 	.short	0x010a
        /*0a66*/ 	.byte	0xff
	.zero		1


	//   ....[147]....
        /*0a68*/ 	.word	0x000094e0
        /*0a6c*/ 	.word	0x00000003
        /*0a70*/ 	.word	0x000000a0
        /*0a74*/ 	.short	0x010a
        /*0a76*/ 	.byte	0xff
	.zero		1


	//   ....[148]....
        /*0a78*/ 	.word	0x00009530
        /*0a7c*/ 	.word	0x00000003
        /*0a80*/ 	.word	0x000000a0
        /*0a84*/ 	.short	0x010a
        /*0a86*/ 	.byte	0xff
	.zero		1


	//   ....[149]....
        /*0a88*/ 	.word	0x00009580
        /*0a8c*/ 	.word	0x00000014
        /*0a90*/ 	.word	0x000000a0
        /*0a94*/ 	.short	0x010a
        /*0a96*/ 	.byte	0xff
	.zero		1


	//----- nvinfo : EIATTR_NUM_MBARRIERS
	.align		4
.L_47:
        /*0a98*/ 	.byte	0x03, 0x38
        /*0a9a*/ 	.short	0x002a


	//----- nvinfo : EIATTR_EXIT_INSTR_OFFSETS
	.align		4
        /*0a9c*/ 	.byte	0x04, 0x1c
        /*0a9e*/ 	.short	(.L_49 - .L_48)


	//   ....[0]....
.L_48:
        /*0aa0*/ 	.word	0x000026a0


	//   ....[1]....
        /*0aa4*/ 	.word	0x00002ba0


	//   ....[2]....
        /*0aa8*/ 	.word	0x00002c00


	//   ....[3]....
        /*0aac*/ 	.word	0x00003ac0


	//   ....[4]....
        /*0ab0*/ 	.word	0x00005010


	//   ....[5]....
        /*0ab4*/ 	.word	0x00005050


	//   ....[6]....
        /*0ab8*/ 	.word	0x000087d0


	//   ....[7]....
        /*0abc*/ 	.word	0x00008850


	//   ....[8]....
        /*0ac0*/ 	.word	0x00008880


	//   ....[9]....
        /*0ac4*/ 	.word	0x000088f0


	//----- nvinfo : EIATTR_MAX_THREADS
	.align		4
.L_49:
        /*0ac8*/ 	.byte	0x04, 0x05
        /*0aca*/ 	.short	(.L_51 - .L_50)
.L_50:
        /*0acc*/ 	.word	0x00000100
        /*0ad0*/ 	.word	0x00000001
        /*0ad4*/ 	.word	0x00000001


	//----- nvinfo : EIATTR_CRS_STACK_SIZE
	.align		4
.L_51:
        /*0ad8*/ 	.byte	0x04, 0x1e
        /*0ada*/ 	.short	(.L_53 - .L_52)
.L_52:
        /*0adc*/ 	.word	0x00000000


	//----- nvinfo : EIATTR_CBANK_PARAM_SIZE
	.align		4
.L_53:
        /*0ae0*/ 	.byte	0x03, 0x19
        /*0ae2*/ 	.short	0x0a00


	//----- nvinfo : EIATTR_PARAM_CBANK
	.align		4
        /*0ae4*/ 	.byte	0x04, 0x0a
        /*0ae6*/ 	.short	(.L_55 - .L_54)
	.align		4
.L_54:
        /*0ae8*/ 	.word	index@(.nv.constant0._ZN7cutlass13device_kernelINS_4gemm6kernel13GemmUniversalIN4cute5tupleIJiiiiEEENS1_10collective13CollectiveMmaINS1_41MainloopSm100TmaUmmaWarpSpecializedSparseILi10ELi2ELi2ENS5_IJNS4_1CILi1EEESB_SB_EEEEENS5_IJNSA_ILi128EEENSA_ILi64EEESF_EEENS_10bfloat16_tENS5_IJNS4_6LayoutINS5_IJiNS5_IJNSA_ILi2EEEiEEEiEEENS5_IJlNS5_IJSB_SJ_EEElEEEEENSI_INS5_IJNS5_IJNS5_IJNSA_ILi8EEESJ_SP_EEEiEEENS5_IJNS5_IJNSA_ILi16EEESJ_NSA_ILi4EEEEEEiEEEiEEENS5_IJNS5_IJNS5_IJSE_SS_NSA_ILi2048EEEEEENSA_ILi16384EEEEEENS5_IJNS5_IJSB_NSA_ILi1024EEENSA_ILi32EEEEEElEEElEEEEEEEESH_NS5_IJlSB_lEEENS4_8TiledMMAINS4_8MMA_AtomIJNS4_27SM100_MMA_F16BF16_SS_SPARSEISH_SH_fLi128ELi64ELNS4_4UMMA5MajorE0ELS1D_0ELNS1C_7ScaleInE0ELS1E_0EEEEEENSI_ISC_NS5_IJNSA_ILi0EEES1H_S1H_EEEEENS5_IJNS4_10UnderscoreES1K_S1K_EEEEENS4_13SM90_TMA_LOADENS4_14ComposedLayoutINS4_7SwizzleILi2ELi4ELi3EEENS4_25smem_sparse_ptr_flag_bitsILi2ELi16EEENSI_INS5_IJNS5_IJSB_SP_EEENS5_IJSJ_S12_EEEEEENS5_IJNS5_IJS1H_SF_EEESM_EEEEEEEvNS4_8identityES1N_NS1O_INS1P_ILi3ELi4ELi3EEENS4_18smem_ptr_flag_bitsILi16EEENSI_INS5_IJSP_SF_EEENS5_IJSF_SB_EEEEEEEvS20_EENS_8epilogue10collective18CollectiveEpilogueINS29_23Sm100TmaWarpSpecializedILi4ELi2ELi16ELb1ELb0EEEJSG_NS5_IJNSI_ISE_SB_EENSI_ISS_SB_EEEEEfNS5_IJSB_llEEEfS2H_NS29_6fusion15FusionCallbacksIS2D_NS2I_17LinearCombinationIffffLNS_15FloatRoundStyleE2EEESG_S2G_JEEENS4_5SM1004TMEM4LOAD26SM100_TMEM_LOAD_32dp32b16xES1N_NS1O_INS1P_ILi2ELi5ELi2EEENS22_ILi32EEENSI_INS5_IJS12_ST_EEENS5_IJSB_S12_EEEEEEENS4_39AutoVectorizingCopyWithAssumedAlignmentILi128EEENS4_14SM90_TMA_STOREES2X_S2Z_S2Z_EEEvvEEEEvNT_6ParamsE)
        /*0aec*/ 	.short	0x0380
        /*0aee*/ 	.short	0x0a00


	//----- nvinfo : EIATTR_SW_WAR
	.align		4
.L_55:
        /*0af0*/ 	.byte	0x04, 0x36
        /*0af2*/ 	.short	(.L_57 - .L_56)
.L_56:
        /*0af4*/ 	.word	0x00000008
.L_57:


//--------------------- .nv.callgraph             --------------------------
	.section	.nv.callgraph,"",@"SHT_CUDA_CALLGRAPH"
	.align	4
	.sectionentsize	8
	.align		4
        /*0000*/ 	.word	0x00000000
	.align		4
        /*0004*/ 	.word	0xffffffff
	.align		4
        /*0008*/ 	.word	index@(_ZN7cutlass13device_kernelINS_4gemm6kernel13GemmUniversalIN4cute5tupleIJiiiiEEENS1_10collective13CollectiveMmaINS1_41MainloopSm100TmaUmmaWarpSpecializedSparseILi10ELi2ELi2ENS5_IJNS4_1CILi1EEESB_SB_EEEEENS5_IJNSA_ILi128EEENSA_ILi64EEESF_EEENS_10bfloat16_tENS5_IJNS4_6LayoutINS5_IJiNS5_IJNSA_ILi2EEEiEEEiEEENS5_IJlNS5_IJSB_SJ_EEElEEEEENSI_INS5_IJNS5_IJNS5_IJNSA_ILi8EEESJ_SP_EEEiEEENS5_IJNS5_IJNSA_ILi16EEESJ_NSA_ILi4EEEEEEiEEEiEEENS5_IJNS5_IJNS5_IJSE_SS_NSA_ILi2048EEEEEENSA_ILi16384EEEEEENS5_IJNS5_IJSB_NSA_ILi1024EEENSA_ILi32EEEEEElEEElEEEEEEEESH_NS5_IJlSB_lEEENS4_8TiledMMAINS4_8MMA_AtomIJNS4_27SM100_MMA_F16BF16_SS_SPARSEISH_SH_fLi128ELi64ELNS4_4UMMA5MajorE0ELS1D_0ELNS1C_7ScaleInE0ELS1E_0EEEEEENSI_ISC_NS5_IJNSA_ILi0EEES1H_S1H_EEEEENS5_IJNS4_10UnderscoreES1K_S1K_EEEEENS4_13SM90_TMA_LOADENS4_14ComposedLayoutINS4_7SwizzleILi2ELi4ELi3EEENS4_25smem_sparse_ptr_flag_bitsILi2ELi16EEENSI_INS5_IJNS5_IJSB_SP_EEENS5_IJSJ_S12_EEEEEENS5_IJNS5_IJS1H_SF_EEESM_EEEEEEEvNS4_8identityES1N_NS1O_INS1P_ILi3ELi4ELi3EEENS4_18smem_ptr_flag_bitsILi16EEENSI_INS5_IJSP_SF_EEENS5_IJSF_SB_EEEEEEEvS20_EENS_8epilogue10collective18CollectiveEpilogueINS29_23Sm100TmaWarpSpecializedILi4ELi2ELi16ELb1ELb0EEEJSG_NS5_IJNSI_ISE_SB_EENSI_ISS_SB_EEEEEfNS5_IJSB_llEEEfS2H_NS29_6fusion15FusionCallbacksIS2D_NS2I_17LinearCombinationIffffLNS_15FloatRoundStyleE2EEESG_S2G_JEEENS4_5SM1004TMEM4LOAD26SM100_TMEM_LOAD_32dp32b16xES1N_NS1O_INS1P_ILi2ELi5ELi2EEENS22_ILi32EEENSI_INS5_IJS12_ST_EEENS5_IJSB_S12_EEEEEEENS4_39AutoVectorizingCopyWithAssumedAlignmentILi128EEENS4_14SM90_TMA_STOREES2X_S2Z_S2Z_EEEvvEEEEvNT_6ParamsE)
	.align		4
        /*000c*/ 	.word	index@(__assertfail)
	.align		4
        /*0010*/ 	.word	0x00000000
	.align		4
        /*0014*/ 	.word	0xfffffffe
	.align		4
        /*0018*/ 	.word	0x00000000
	.align		4
        /*001c*/ 	.word	0xfffffffd
	.align		4
        /*0020*/ 	.word	0x00000000
	.align		4
        /*0024*/ 	.word	0xfffffffc


//--------------------- .nv.constant4             --------------------------
	.section	.nv.constant4,"a",@progbits
	.align	8
	.align		8
.nv.constant4:
        /*0000*/ 	.dword	__assertfail
	.align		8
        /*0008*/ 	.dword	__unnamed_1
	.align		8
        /*0010*/ 	.dword	__unnamed_2
	.align		8
        /*0018*/ 	.dword	_ZN39_INTERNAL_f97aa05d_4_k_cu_31eccdeb_26344cuda3std3__45__cpo5beginE
	.align		8
        /*0020*/ 	.dword	_ZN39_INTERNAL_f97aa05d_4_k_cu_31eccdeb_26344cuda3std3__45__cpo3endE
	.align		8
        /*0028*/ 	.dword	_ZN39_INTERNAL_f97aa05d_4_k_cu_31eccdeb_26344cuda3std3__45__cpo6cbeginE
	.align		8
        /*0030*/ 	.dword	_ZN39_INTERNAL_f97aa05d_4_k_cu_31eccdeb_26344cuda3std3__45__cpo4cendE
	.align		8
        /*0038*/ 	.dword	_ZN39_INTERNAL_f97aa05d_4_k_cu_31eccdeb_26344cuda3std3__441_GLOBAL__N__f97aa05d_4_k_cu_31eccdeb_26346ignoreE
	.align		8
        /*0040*/ 	.dword	_ZN39_INTERNAL_f97aa05d_4_k_cu_31eccdeb_26344cuda3std3__419piecewise_constructE
	.align		8
        /*0048*/ 	.dword	_ZN39_INTERNAL_f97aa05d_4_k_cu_31eccdeb_26344cuda3std3__48in_placeE
	.align		8
        /*0050*/ 	.dword	_ZN39_INTERNAL_f97aa05d_4_k_cu_31eccdeb_26344cuda3std6ranges3__45__cpo4swapE
	.align		8
        /*0058*/ 	.dword	_ZN39_INTERNAL_f97aa05d_4_k_cu_31eccdeb_26344cuda3std6ranges3__45__cpo9iter_moveE
	.align		8
        /*0060*/ 	.dword	_ZN39_INTERNAL_f97aa05d_4_k_cu_31eccdeb_26344cute7productE
	.align		8
        /*0068*/ 	.dword	_ZN39_INTERNAL_f97aa05d_4_k_cu_31eccdeb_26344cute1_E
	.align		8
        /*0070*/ 	.dword	$str$25
	.align		8
        /*0078*/ 	.dword	$str$26
	.align		8
        /*0080*/ 	.dword	$str$27
	.align		8
        /*0088*/ 	.dword	$str$28


//--------------------- .text._ZN7cutlass13device_kernelINS_4gemm6kernel13GemmUniversalIN4cute5tupleIJiiiiEEENS1_10collective13CollectiveMmaINS1_41MainloopSm100TmaUmmaWarpSpecializedSparseILi10ELi2ELi2ENS5_IJNS4_1CILi1EEESB_SB_EEEEENS5_IJNSA_ILi128EEENSA_ILi64EEESF_EEENS_10bfloat16_tENS5_IJNS4_6LayoutINS5_IJiNS5_IJNSA_ILi2EEEiEEEiEEENS5_IJlNS5_IJSB_SJ_EEElEEEEENSI_INS5_IJNS5_IJNS5_IJNSA_ILi8EEESJ_SP_EEEiEEENS5_IJNS5_IJNSA_ILi16EEESJ_NSA_ILi4EEEEEEiEEEiEEENS5_IJNS5_IJNS5_IJSE_SS_NSA_ILi2048EEEEEENSA_ILi16384EEEEEENS5_IJNS5_IJSB_NSA_ILi1024EEENSA_ILi32EEEEEElEEElEEEEEEEESH_NS5_IJlSB_lEEENS4_8TiledMMAINS4_8MMA_AtomIJNS4_27SM100_MMA_F16BF16_SS_SPARSEISH_SH_fLi128ELi64ELNS4_4UMMA5MajorE0ELS1D_0ELNS1C_7ScaleInE0ELS1E_0EEEEEENSI_ISC_NS5_IJNSA_ILi0EEES1H_S1H_EEEEENS5_IJNS4_10UnderscoreES1K_S1K_EEEEENS4_13SM90_TMA_LOADENS4_14ComposedLayoutINS4_7SwizzleILi2ELi4ELi3EEENS4_25smem_sparse_ptr_flag_bitsILi2ELi16EEENSI_INS5_IJNS5_IJSB_SP_EEENS5_IJSJ_S12_EEEEEENS5_IJNS5_IJS1H_SF_EEESM_EEEEEEEvNS4_8identityES1N_NS1O_INS1P_ILi3ELi4ELi3EEENS4_18smem_ptr_flag_bitsILi16EEENSI_INS5_IJSP_SF_EEENS5_IJSF_SB_EEEEEEEvS20_EENS_8epilogue10collective18CollectiveEpilogueINS29_23Sm100TmaWarpSpecializedILi4ELi2ELi16ELb1ELb0EEEJSG_NS5_IJNSI_ISE_SB_EENSI_ISS_SB_EEEEEfNS5_IJSB_llEEEfS2H_NS29_6fusion15FusionCallbacksIS2D_NS2I_17LinearCombinationIffffLNS_15FloatRoundStyleE2EEESG_S2G_JEEENS4_5SM1004TMEM4LOAD26SM100_TMEM_LOAD_32dp32b16xES1N_NS1O_INS1P_ILi2ELi5ELi2EEENS22_ILi32EEENSI_INS5_IJS12_ST_EEENS5_IJSB_S12_EEEEEEENS4_39AutoVectorizingCopyWithAssumedAlignmentILi128EEENS4_14SM90_TMA_STOREES2X_S2Z_S2Z_EEEvvEEEEvNT_6ParamsE --------------------------
	.section	.text._ZN7cutlass13device_kernelINS_4gemm6kernel13GemmUniversalIN4cute5tupleIJiiiiEEENS1_10collective13CollectiveMmaINS1_41MainloopSm100TmaUmmaWarpSpecializedSparseILi10ELi2ELi2ENS5_IJNS4_1CILi1EEESB_SB_EEEEENS5_IJNSA_ILi128EEENSA_ILi64EEESF_EEENS_10bfloat16_tENS5_IJNS4_6LayoutINS5_IJiNS5_IJNSA_ILi2EEEiEEEiEEENS5_IJlNS5_IJSB_SJ_EEElEEEEENSI_INS5_IJNS5_IJNS5_IJNSA_ILi8EEESJ_SP_EEEiEEENS5_IJNS5_IJNSA_ILi16EEESJ_NSA_ILi4EEEEEEiEEEiEEENS5_IJNS5_IJNS5_IJSE_SS_NSA_ILi2048EEEEEENSA_ILi16384EEEEEENS5_IJNS5_IJSB_NSA_ILi1024EEENSA_ILi32EEEEEElEEElEEEEEEEESH_NS5_IJlSB_lEEENS4_8TiledMMAINS4_8MMA_AtomIJNS4_27SM100_MMA_F16BF16_SS_SPARSEISH_SH_fLi128ELi64ELNS4_4UMMA5MajorE0ELS1D_0ELNS1C_7ScaleInE0ELS1E_0EEEEEENSI_ISC_NS5_IJNSA_ILi0EEES1H_S1H_EEEEENS5_IJNS4_10UnderscoreES1K_S1K_EEEEENS4_13SM90_TMA_LOADENS4_14ComposedLayoutINS4_7SwizzleILi2ELi4ELi3EEENS4_25smem_sparse_ptr_flag_bitsILi2ELi16EEENSI_INS5_IJNS5_IJSB_SP_EEENS5_IJSJ_S12_EEEEEENS5_IJNS5_IJS1H_SF_EEESM_EEEEEEEvNS4_8identityES1N_NS1O_INS1P_ILi3ELi4ELi3EEENS4_18smem_ptr_flag_bitsILi16EEENSI_INS5_IJSP_SF_EEENS5_IJSF_SB_EEEEEEEvS20_EENS_8epilogue10collective18CollectiveEpilogueINS29_23Sm100TmaWarpSpecializedILi4ELi2ELi16ELb1ELb0EEEJSG_NS5_IJNSI_ISE_SB_EENSI_ISS_SB_EEEEEfNS5_IJSB_llEEEfS2H_NS29_6fusion15FusionCallbacksIS2D_NS2I_17LinearCombinationIffffLNS_15FloatRoundStyleE2EEESG_S2G_JEEENS4_5SM1004TMEM4LOAD26SM100_TMEM_LOAD_32dp32b16xES1N_NS1O_INS1P_ILi2ELi5ELi2EEENS22_ILi32EEENSI_INS5_IJS12_ST_EEENS5_IJSB_S12_EEEEEEENS4_39AutoVectorizingCopyWithAssumedAlignmentILi128EEENS4_14SM90_TMA_STOREES2X_S2Z_S2Z_EEEvvEEEEvNT_6ParamsE,"ax",@progbits
	.align	128
.text._ZN7cutlass13device_kernelINS_4gemm6kernel13GemmUniversalIN4cute5tupleIJiiiiEEENS1_10collective13CollectiveMmaINS1_41MainloopSm100TmaUmmaWarpSpecializedSparseILi10ELi2ELi2ENS5_IJNS4_1CILi1EEESB_SB_EEEEENS5_IJNSA_ILi128EEENSA_ILi64EEESF_EEENS_10bfloat16_tENS5_IJNS4_6LayoutINS5_IJiNS5_IJNSA_ILi2EEEiEEEiEEENS5_IJlNS5_IJSB_SJ_EEElEEEEENSI_INS5_IJNS5_IJNS5_IJNSA_ILi8EEESJ_SP_EEEiEEENS5_IJNS5_IJNSA_ILi16EEESJ_NSA_ILi4EEEEEEiEEEiEEENS5_IJNS5_IJNS5_IJSE_SS_NSA_ILi2048EEEEEENSA_ILi16384EEEEEENS5_IJNS5_IJSB_NSA_ILi1024EEENSA_ILi32EEEEEElEEElEEEEEEEESH_NS5_IJlSB_lEEENS4_8TiledMMAINS4_8MMA_AtomIJNS4_27SM100_MMA_F16BF16_SS_SPARSEISH_SH_fLi128ELi64ELNS4_4UMMA5MajorE0ELS1D_0ELNS1C_7ScaleInE0ELS1E_0EEEEEENSI_ISC_NS5_IJNSA_ILi0EEES1H_S1H_EEEEENS5_IJNS4_10UnderscoreES1K_S1K_EEEEENS4_13SM90_TMA_LOADENS4_14ComposedLayoutINS4_7SwizzleILi2ELi4ELi3EEENS4_25smem_sparse_ptr_flag_bitsILi2ELi16EEENSI_INS5_IJNS5_IJSB_SP_EEENS5_IJSJ_S12_EEEEEENS5_IJNS5_IJS1H_SF_EEESM_EEEEEEEvNS4_8identityES1N_NS1O_INS1P_ILi3ELi4ELi3EEENS4_18smem_ptr_flag_bitsILi16EEENSI_INS5_IJSP_SF_EEENS5_IJSF_SB_EEEEEEEvS20_EENS_8epilogue10collective18CollectiveEpilogueINS29_23Sm100TmaWarpSpecializedILi4ELi2ELi16ELb1ELb0EEEJSG_NS5_IJNSI_ISE_SB_EENSI_ISS_SB_EEEEEfNS5_IJSB_llEEEfS2H_NS29_6fusion15FusionCallbacksIS2D_NS2I_17LinearCombinationIffffLNS_15FloatRoundStyleE2EEESG_S2G_JEEENS4_5SM1004TMEM4LOAD26SM100_TMEM_LOAD_32dp32b16xES1N_NS1O_INS1P_ILi2ELi5ELi2EEENS22_ILi32EEENSI_INS5_IJS12_ST_EEENS5_IJSB_S12_EEEEEEENS4_39AutoVectorizingCopyWithAssumedAlignmentILi128EEENS4_14SM90_TMA_STOREES2X_S2Z_S2Z_EEEvvEEEEvNT_6ParamsE:
        .type           _ZN7cutlass13device_kernelINS_4gemm6kernel13GemmUniversalIN4cute5tupleIJiiiiEEENS1_10collective13CollectiveMmaINS1_41MainloopSm100TmaUmmaWarpSpecializedSparseILi10ELi2ELi2ENS5_IJNS4_1CILi1EEESB_SB_EEEEENS5_IJNSA_ILi128EEENSA_ILi64EEESF_EEENS_10bfloat16_tENS5_IJNS4_6LayoutINS5_IJiNS5_IJNSA_ILi2EEEiEEEiEEENS5_IJlNS5_IJSB_SJ_EEElEEEEENSI_INS5_IJNS5_IJNS5_IJNSA_ILi8EEESJ_SP_EEEiEEENS5_IJNS5_IJNSA_ILi16EEESJ_NSA_ILi4EEEEEEiEEEiEEENS5_IJNS5_IJNS5_IJSE_SS_NSA_ILi2048EEEEEENSA_ILi16384EEEEEENS5_IJNS5_IJSB_NSA_ILi1024EEENSA_ILi32EEEEEElEEElEEEEEEEESH_NS5_IJlSB_lEEENS4_8TiledMMAINS4_8MMA_AtomIJNS4_27SM100_MMA_F16BF16_SS_SPARSEISH_SH_fLi128ELi64ELNS4_4UMMA5MajorE0ELS1D_0ELNS1C_7ScaleInE0ELS1E_0EEEEEENSI_ISC_NS5_IJNSA_ILi0EEES1H_S1H_EEEEENS5_IJNS4_10UnderscoreES1K_S1K_EEEEENS4_13SM90_TMA_LOADENS4_14ComposedLayoutINS4_7SwizzleILi2ELi4ELi3EEENS4_25smem_sparse_ptr_flag_bitsILi2ELi16EEENSI_INS5_IJNS5_IJSB_SP_EEENS5_IJSJ_S12_EEEEEENS5_IJNS5_IJS1H_SF_EEESM_EEEEEEEvNS4_8identityES1N_NS1O_INS1P_ILi3ELi4ELi3EEENS4_18smem_ptr_flag_bitsILi16EEENSI_INS5_IJSP_SF_EEENS5_IJSF_SB_EEEEEEEvS20_EENS_8epilogue10collective18CollectiveEpilogueINS29_23Sm100TmaWarpSpecializedILi4ELi2ELi16ELb1ELb0EEEJSG_NS5_IJNSI_ISE_SB_EENSI_ISS_SB_EEEEEfNS5_IJSB_llEEEfS2H_NS29_6fusion15FusionCallbacksIS2D_NS2I_17LinearCombinationIffffLNS_15FloatRoundStyleE2EEESG_S2G_JEEENS4_5SM1004TMEM4LOAD26SM100_TMEM_LOAD_32dp32b16xES1N_NS1O_INS1P_ILi2ELi5ELi2EEENS22_ILi32EEENSI_INS5_IJS12_ST_EEENS5_IJSB_S12_EEEEEEENS4_39AutoVectorizingCopyWithAssumedAlignmentILi128EEENS4_14SM90_TMA_STOREES2X_S2Z_S2Z_EEEvvEEEEvNT_6ParamsE,@function
        .size           _ZN7cutlass13device_kernelINS_4gemm6kernel13GemmUniversalIN4cute5tupleIJiiiiEEENS1_10collective13CollectiveMmaINS1_41MainloopSm100TmaUmmaWarpSpecializedSparseILi10ELi2ELi2ENS5_IJNS4_1CILi1EEESB_SB_EEEEENS5_IJNSA_ILi128EEENSA_ILi64EEESF_EEENS_10bfloat16_tENS5_IJNS4_6LayoutINS5_IJiNS5_IJNSA_ILi2EEEiEEEiEEENS5_IJlNS5_IJSB_SJ_EEElEEEEENSI_INS5_IJNS5_IJNS5_IJNSA_ILi8EEESJ_SP_EEEiEEENS5_IJNS5_IJNSA_ILi16EEESJ_NSA_ILi4EEEEEEiEEEiEEENS5_IJNS5_IJNS5_IJSE_SS_NSA_ILi2048EEEEEENSA_ILi16384EEEEEENS5_IJNS5_IJSB_NSA_ILi1024EEENSA_ILi32EEEEEElEEElEEEEEEEESH_NS5_IJlSB_lEEENS4_8TiledMMAINS4_8MMA_AtomIJNS4_27SM100_MMA_F16BF16_SS_SPARSEISH_SH_fLi128ELi64ELNS4_4UMMA5MajorE0ELS1D_0ELNS1C_7ScaleInE0ELS1E_0EEEEEENSI_ISC_NS5_IJNSA_ILi0EEES1H_S1H_EEEEENS5_IJNS4_10UnderscoreES1K_S1K_EEEEENS4_13SM90_TMA_LOADENS4_14ComposedLayoutINS4_7SwizzleILi2ELi4ELi3EEENS4_25smem_sparse_ptr_flag_bitsILi2ELi16EEENSI_INS5_IJNS5_IJSB_SP_EEENS5_IJSJ_S12_EEEEEENS5_IJNS5_IJS1H_SF_EEESM_EEEEEEEvNS4_8identityES1N_NS1O_INS1P_ILi3ELi4ELi3EEENS4_18smem_ptr_flag_bitsILi16EEENSI_INS5_IJSP_SF_EEENS5_IJSF_SB_EEEEEEEvS20_EENS_8epilogue10collective18CollectiveEpilogueINS29_23Sm100TmaWarpSpecializedILi4ELi2ELi16ELb1ELb0EEEJSG_NS5_IJNSI_ISE_SB_EENSI_ISS_SB_EEEEEfNS5_IJSB_llEEEfS2H_NS29_6fusion15FusionCallbacksIS2D_NS2I_17LinearCombinationIffffLNS_15FloatRoundStyleE2EEESG_S2G_JEEENS4_5SM1004TMEM4LOAD26SM100_TMEM_LOAD_32dp32b16xES1N_NS1O_INS1P_ILi2ELi5ELi2EEENS22_ILi32EEENSI_INS5_IJS12_ST_EEENS5_IJSB_S12_EEEEEEENS4_39AutoVectorizingCopyWithAssumedAlignmentILi128EEENS4_14SM90_TMA_STOREES2X_S2Z_S2Z_EEEvvEEEEvNT_6ParamsE,(.L_x_182 - _ZN7cutlass13device_kernelINS_4gemm6kernel13GemmUniversalIN4cute5tupleIJiiiiEEENS1_10collective13CollectiveMmaINS1_41MainloopSm100TmaUmmaWarpSpecializedSparseILi10ELi2ELi2ENS5_IJNS4_1CILi1EEESB_SB_EEEEENS5_IJNSA_ILi128EEENSA_ILi64EEESF_EEENS_10bfloat16_tENS5_IJNS4_6LayoutINS5_IJiNS5_IJNSA_ILi2EEEiEEEiEEENS5_IJlNS5_IJSB_SJ_EEElEEEEENSI_INS5_IJNS5_IJNS5_IJNSA_ILi8EEESJ_SP_EEEiEEENS5_IJNS5_IJNSA_ILi16EEESJ_NSA_ILi4EEEEEEiEEEiEEENS5_IJNS5_IJNS5_IJSE_SS_NSA_ILi2048EEEEEENSA_ILi16384EEEEEENS5_IJNS5_IJSB_NSA_ILi1024EEENSA_ILi32EEEEEElEEElEEEEEEEESH_NS5_IJlSB_lEEENS4_8TiledMMAINS4_8MMA_AtomIJNS4_27SM100_MMA_F16BF16_SS_SPARSEISH_SH_fLi128ELi64ELNS4_4UMMA5MajorE0ELS1D_0ELNS1C_7ScaleInE0ELS1E_0EEEEEENSI_ISC_NS5_IJNSA_ILi0EEES1H_S1H_EEEEENS5_IJNS4_10UnderscoreES1K_S1K_EEEEENS4_13SM90_TMA_LOADENS4_14ComposedLayoutINS4_7SwizzleILi2ELi4ELi3EEENS4_25smem_sparse_ptr_flag_bitsILi2ELi16EEENSI_INS5_IJNS5_IJSB_SP_EEENS5_IJSJ_S12_EEEEEENS5_IJNS5_IJS1H_SF_EEESM_EEEEEEEvNS4_8identityES1N_NS1O_INS1P_ILi3ELi4ELi3EEENS4_18smem_ptr_flag_bitsILi16EEENSI_INS5_IJSP_SF_EEENS5_IJSF_SB_EEEEEEEvS20_EENS_8epilogue10collective18CollectiveEpilogueINS29_23Sm100TmaWarpSpecializedILi4ELi2ELi16ELb1ELb0EEEJSG_NS5_IJNSI_ISE_SB_EENSI_ISS_SB_EEEEEfNS5_IJSB_llEEEfS2H_NS29_6fusion15FusionCallbacksIS2D_NS2I_17LinearCombinationIffffLNS_15FloatRoundStyleE2EEESG_S2G_JEEENS4_5SM1004TMEM4LOAD26SM100_TMEM_LOAD_32dp32b16xES1N_NS1O_INS1P_ILi2ELi5ELi2EEENS22_ILi32EEENSI_INS5_IJS12_ST_EEENS5_IJSB_S12_EEEEEEENS4_39AutoVectorizingCopyWithAssumedAlignmentILi128EEENS4_14SM90_TMA_STOREES2X_S2Z_S2Z_EEEvvEEEEvNT_6ParamsE)
        .other          _ZN7cutlass13device_kernelINS_4gemm6kernel13GemmUniversalIN4cute5tupleIJiiiiEEENS1_10collective13CollectiveMmaINS1_41MainloopSm100TmaUmmaWarpSpecializedSparseILi10ELi2ELi2ENS5_IJNS4_1CILi1EEESB_SB_EEEEENS5_IJNSA_ILi128EEENSA_ILi64EEESF_EEENS_10bfloat16_tENS5_IJNS4_6LayoutINS5_IJiNS5_IJNSA_ILi2EEEiEEEiEEENS5_IJlNS5_IJSB_SJ_EEElEEEEENSI_INS5_IJNS5_IJNS5_IJNSA_ILi8EEESJ_SP_EEEiEEENS5_IJNS5_IJNSA_ILi16EEESJ_NSA_ILi4EEEEEEiEEEiEEENS5_IJNS5_IJNS5_IJSE_SS_NSA_ILi2048EEEEEENSA_ILi16384EEEEEENS5_IJNS5_IJSB_NSA_ILi1024EEENSA_ILi32EEEEEElEEElEEEEEEEESH_NS5_IJlSB_lEEENS4_8TiledMMAINS4_8MMA_AtomIJNS4_27SM100_MMA_F16BF16_SS_SPARSEISH_SH_fLi128ELi64ELNS4_4UMMA5MajorE0ELS1D_0ELNS1C_7ScaleInE0ELS1E_0EEEEEENSI_ISC_NS5_IJNSA_ILi0EEES1H_S1H_EEEEENS5_IJNS4_10UnderscoreES1K_S1K_EEEEENS4_13SM90_TMA_LOADENS4_14ComposedLayoutINS4_7SwizzleILi2ELi4ELi3EEENS4_25smem_sparse_ptr_flag_bitsILi2ELi16EEENSI_INS5_IJNS5_IJSB_SP_EEENS5_IJSJ_S12_EEEEEENS5_IJNS5_IJS1H_SF_EEESM_EEEEEEEvNS4_8identityES1N_NS1O_INS1P_ILi3ELi4ELi3EEENS4_18smem_ptr_flag_bitsILi16EEENSI_INS5_IJSP_SF_EEENS5_IJSF_SB_EEEEEEEvS20_EENS_8epilogue10collective18CollectiveEpilogueINS29_23Sm100TmaWarpSpecializedILi4ELi2ELi16ELb1ELb0EEEJSG_NS5_IJNSI_ISE_SB_EENSI_ISS_SB_EEEEEfNS5_IJSB_llEEEfS2H_NS29_6fusion15FusionCallbacksIS2D_NS2I_17LinearCombinationIffffLNS_15FloatRoundStyleE2EEESG_S2G_JEEENS4_5SM1004TMEM4LOAD26SM100_TMEM_LOAD_32dp32b16xES1N_NS1O_INS1P_ILi2ELi5ELi2EEENS22_ILi32EEENSI_INS5_IJS12_ST_EEENS5_IJSB_S12_EEEEEEENS4_39AutoVectorizingCopyWithAssumedAlignmentILi128EEENS4_14SM90_TMA_STOREES2X_S2Z_S2Z_EEEvvEEEEvNT_6ParamsE,@"STO_CUDA_ENTRY STV_DEFAULT"
_ZN7cutlass13device_kernelINS_4gemm6kernel13GemmUniversalIN4cute5tupleIJiiiiEEENS1_10collective13CollectiveMmaINS1_41MainloopSm100TmaUmmaWarpSpecializedSparseILi10ELi2ELi2ENS5_IJNS4_1CILi1EEESB_SB_EEEEENS5_IJNSA_ILi128EEENSA_ILi64EEESF_EEENS_10bfloat16_tENS5_IJNS4_6LayoutINS5_IJiNS5_IJNSA_ILi2EEEiEEEiEEENS5_IJlNS5_IJSB_SJ_EEElEEEEENSI_INS5_IJNS5_IJNS5_IJNSA_ILi8EEESJ_SP_EEEiEEENS5_IJNS5_IJNSA_ILi16EEESJ_NSA_ILi4EEEEEEiEEEiEEENS5_IJNS5_IJNS5_IJSE_SS_NSA_ILi2048EEEEEENSA_ILi16384EEEEEENS5_IJNS5_IJSB_NSA_ILi1024EEENSA_ILi32EEEEEElEEElEEEEEEEESH_NS5_IJlSB_lEEENS4_8TiledMMAINS4_8MMA_AtomIJNS4_27SM100_MMA_F16BF16_SS_SPARSEISH_SH_fLi128ELi64ELNS4_4UMMA5MajorE0ELS1D_0ELNS1C_7ScaleInE0ELS1E_0EEEEEENSI_ISC_NS5_IJNSA_ILi0EEES1H_S1H_EEEEENS5_IJNS4_10UnderscoreES1K_S1K_EEEEENS4_13SM90_TMA_LOADENS4_14ComposedLayoutINS4_7SwizzleILi2ELi4ELi3EEENS4_25smem_sparse_ptr_flag_bitsILi2ELi16EEENSI_INS5_IJNS5_IJSB_SP_EEENS5_IJSJ_S12_EEEEEENS5_IJNS5_IJS1H_SF_EEESM_EEEEEEEvNS4_8identityES1N_NS1O_INS1P_ILi3ELi4ELi3EEENS4_18smem_ptr_flag_bitsILi16EEENSI_INS5_IJSP_SF_EEENS5_IJSF_SB_EEEEEEEvS20_EENS_8epilogue10collective18CollectiveEpilogueINS29_23Sm100TmaWarpSpecializedILi4ELi2ELi16ELb1ELb0EEEJSG_NS5_IJNSI_ISE_SB_EENSI_ISS_SB_EEEEEfNS5_IJSB_llEEEfS2H_NS29_6fusion15FusionCallbacksIS2D_NS2I_17LinearCombinationIffffLNS_15FloatRoundStyleE2EEESG_S2G_JEEENS4_5SM1004TMEM4LOAD26SM100_TMEM_LOAD_32dp32b16xES1N_NS1O_INS1P_ILi2ELi5ELi2EEENS22_ILi32EEENSI_INS5_IJS12_ST_EEENS5_IJSB_S12_EEEEEEENS4_39AutoVectorizingCopyWithAssumedAlignmentILi128EEENS4_14SM90_TMA_STOREES2X_S2Z_S2Z_EEEvvEEEEvNT_6ParamsE:
[----:B------:R-:W1:Y:S01]  /*0000*/  LDC R1, c[0x0][0x37c] ;  /* 0x0000df00ff017b82 */ /* 0x000e620000000800 */
[----:B------:R-:W2:Y:S01]  /*0010*/  S2R R72, SR_TID.X ;  /* 0x0000000000487919 */ /* 0x000ea20000002100 */
[----:B------:R-:W3:Y:S01]  /*0020*/  LDCU.64 UR4, c[0x0][0xa90] ;  /* 0x00015200ff0477ac */ /* 0x000ee20008000a00 */
[----:B------:R-:W-:Y:S02]  /*0030*/  PRMT R59, RZ, 0x7610, R59 ;  /* 0x00007610ff3b7816 */ /* 0x000fe4000000003b */
[----:B------:R-:W-:Y:S01]  /*0040*/  ELECT P4, URZ, PT ;  /* 0x0000000000ff782f */ /* 0x000fe20003880000 */
[----:B------:R-:W4:Y:S01]  /*0050*/  LDCU.64 UR38, c[0x0][0x358] ;  /* 0x00006b00ff2677ac */ /* 0x000f220008000a00 */
[----:B---3--:R-:W-:-:S04]  /*0060*/  UISETP.NE.U32.AND UP0, UPT, UR4, URZ, UPT ;  /* 0x000000ff0400728c */ /* 0x008fc8000bf05070 */
[----:B------:R-:W-:Y:S01]  /*0070*/  UISETP.NE.AND.EX UP0, UPT, UR5, URZ, UPT, UP0 ;  /* 0x000000ff0500728c */ /* 0x000fe2000bf05300 */
[----:B--2---:R-:W-:-:S05]  /*0080*/  SHF.R.U32.HI R63, RZ, 0x5, R72 ;  /* 0x00000005ff3f7819 */ /* 0x004fca0000011648 */
[----:B------:R-:W2:Y:S02]  /*0090*/  SHFL.IDX PT, R0, R63, RZ, 0x1f ;  /* 0x00001fff3f007589 */ /* 0x000ea400000e0000 */
[----:B--2---:R-:W-:Y:S01]  /*00a0*/  R2UR UR8, R0 ;  /* 0x00000000000872ca */ /* 0x004fe200000e0000 */
[----:B-1--4-:R-:W-:-:S14]  /*00b0*/  BRA.U UP0, `(.L_x_0) ;  /* 0x00000001002c7547 */ /* 0x012fdc000b800000 */
[----:B------:R-:W1:Y:S02]  /*00c0*/  LDCU.64 UR6, c[0x0][0xa88] ;  /* 0x00015100ff0677ac */ /* 0x000e640008000a00 */
[----:B-1----:R-:W-:-:S04]  /*00d0*/  UISETP.NE.U32.AND UP0, UPT, UR6, URZ, UPT ;  /* 0x000000ff0600728c */ /* 0x002fc8000bf05070 */
[----:B------:R-:W-:-:S09]  /*00e0*/  UISETP.NE.AND.EX UP0, UPT, UR7, URZ, UPT, UP0 ;  /* 0x000000ff0700728c */ /* 0x000fd2000bf05300 */
[----:B------:R-:W-:Y:S05]  /*00f0*/  BRA.U !UP0, `(.L_x_1) ;  /* 0x0000000108107547 */ /* 0x000fea000b800000 */
[----:B------:R-:W1:Y:S02]  /*0100*/  LDC.64 R2, c[0x0][0xa88] ;  /* 0x0002a200ff027b82 */ /* 0x000e640000000a00 */
[----:B-1----:R1:W5:Y:S01]  /*0110*/  LDG.E R35, desc[UR38][R2.64] ;  /* 0x0000002602237981 */ /* 0x002362000c1e1900 */
[----:B------:R-:W-:Y:S01]  /*0120*/  HFMA2 R59, -RZ, RZ, 0, 5.9604644775390625e-08 ;  /* 0x00000001ff3b7431 */ /* 0x000fe200000001ff */
[----:B------:R-:W-:Y:S05]  /*0130*/  BRA `(.L_x_0) ;  /* 0x00000000000c7947 */ /* 0x000fea0003800000 */
.L_x_1:
[----:B------:R-:W1:Y:S01]  /*0140*/  LDCU UR6, c[0x0][0xa80] ;  /* 0x00015000ff0677ac */ /* 0x000e620008000800 */
[----:B------:R-:W-:Y:S01]  /*0150*/  HFMA2 R59, -RZ, RZ, 0, 5.9604644775390625e-08 ;  /* 0x00000001ff3b7431 */ /* 0x000fe200000001ff */
[----:B-1----:R-:W-:-:S07]  /*0160*/  MOV R35, UR6 ;  /* 0x0000000600237c02 */ /* 0x002fce0008000f00 */
.L_x_0:
[----:B------:R-:W2:Y:S02]  /*0170*/  LDCU.64 UR6, c[0x0][0xab0] ;  /* 0x00015600ff0677ac */ /* 0x000ea40008000a00 */
[----:B--2---:R-:W-:-:S04]  /*0180*/  UISETP.NE.U32.AND UP0, UPT, UR6, URZ, UPT ;  /* 0x000000ff0600728c */ /* 0x004fc8000bf05070 */
[----:B------:R-:W-:-:S09]  /*0190*/  UISETP.NE.AND.EX UP0, UPT, UR7, URZ, UPT, UP0 ;  /* 0x000000ff0700728c */ /* 0x000fd2000bf05300 */
[----:B------:R-:W-:Y:S05]  /*01a0*/  BRA.U UP0, `(.L_x_2) ;  /* 0x0000000100247547 */ /* 0x000fea000b800000 */
[----:B------:R-:W2:Y:S02]  /*01b0*/  LDCU.64 UR6, c[0x0][0xaa8] ;  /* 0x00015500ff0677ac */ /* 0x000ea40008000a00 */
[----:B--2---:R-:W-:-:S04]  /*01c0*/  UISETP.NE.U32.AND UP0, UPT, UR6, URZ, UPT ;  /* 0x000000ff0600728c */ /* 0x004fc8000bf05070 */
[----:B------:R-:W-:-:S09]  /*01d0*/  UISETP.NE.AND.EX UP0, UPT, UR7, URZ, UPT, UP0 ;  /* 0x000000ff0700728c */ /* 0x000fd2000bf05300 */
[----:B------:R-:W-:Y:S05]  /*01e0*/  BRA.U !UP0, `(.L_x_3) ;  /* 0x00000001080c7547 */ /* 0x000fea000b800000 */
[----:B------:R-:W2:Y:S02]  /*01f0*/  LDC.64 R32, c[0x0][0xaa8] ;  /* 0x0002aa00ff207b82 */ /* 0x000ea40000000a00 */
[----:B--2---:R2:W5:Y:S01]  /*0200*/  LDG.E R32, desc[UR38][R32.64] ;  /* 0x0000002620207981 */ /* 0x004562000c1e1900 */
[----:B------:R-:W-:Y:S05]  /*0210*/  BRA `(.L_x_2) ;  /* 0x0000000000087947 */ /* 0x000fea0003800000 */
.L_x_3:
[----:B------:R-:W2:Y:S02]  /*0220*/  LDCU UR6, c[0x0][0xaa0] ;  /* 0x00015400ff0677ac */ /* 0x000ea40008000800 */
[----:B--2---:R-:W-:Y:S02]  /*0230*/  MOV R32, UR6 ;  /* 0x0000000600207c02 */ /* 0x004fe40008000f00 */
.L_x_2:
[----:B------:R-:W-:Y:S01]  /*0240*/  IMAD.U32 R0, RZ, RZ, UR8 ;  /* 0x00000008ff007e24 */ /* 0x000fe2000f8e00ff */
[----:B------:R-:W-:Y:S04]  /*0250*/  BSSY.RECONVERGENT B0, `(.L_x_4) ;  /* 0x000000f000007945 */ /* 0x000fe80003800200 */
[C---:B------:R-:W-:Y:S02]  /*0260*/  ISETP.NE.OR P1, PT, R0.reuse, 0x1, !P4 ;  /* 0x000000010000780c */ /* 0x040fe40006725670 */
[----:B------:R-:W-:-:S11]  /*0270*/  ISETP.NE.OR P0, PT, R0, 0x3, !P4 ;  /* 0x000000030000780c */ /* 0x000fd60006705670 */
[----:B------:R-:W-:Y:S05]  /*0280*/  @P1 BRA `(.L_x_5) ;  /* 0x00000000002c1947 */ /* 0x000fea0003800000 */
[----:B------:R-:W3:Y:S02]  /*0290*/  LDCU.64 UR6, c[0x0][0x348] ;  /* 0x00006900ff0677ac */ /* 0x000ee40008000a00 */
[----:B---3--:R-:W-:Y:S02]  /*02a0*/  UIADD3 UR12, UP2, UPT, UR6, 0x80, URZ ;  /* 0x00000080060c7890 */ /* 0x008fe4000ff5e0ff */
[----:B------:R-:W-:Y:S02]  /*02b0*/  UIADD3 UR10, UP1, UPT, UR6, 0x280, URZ ;  /* 0x00000280060a7890 */ /* 0x000fe4000ff3e0ff */
[----:B------:R-:W-:Y:S02]  /*02c0*/  UIADD3 UR6, UP0, UPT, UR6, 0x180, URZ ;  /* 0x0000018006067890 */ /* 0x000fe4000ff1e0ff */
[----:B------:R-:W-:Y:S02]  /*02d0*/  UIADD3.X UR13, UPT, UPT, URZ, UR7, URZ, UP2, !UPT ;  /* 0x00000007ff0d7290 */ /* 0x000fe400097fe4ff */
[----:B------:R-:W-:-:S02]  /*02e0*/  UIADD3.X UR11, UPT, UPT, URZ, UR7, URZ, UP1, !UPT ;  /* 0x00000007ff0b7290 */ /* 0x000fc40008ffe4ff */
[----:B------:R-:W-:-:S05]  /*02f0*/  UIADD3.X UR7, UPT, UPT, URZ, UR7, URZ, UP0, !UPT ;  /* 0x00000007ff077290 */ /* 0x000fca00087fe4ff */
[----:B------:R3:W-:Y:S02]  /*0300*/  UTMACCTL.PF [UR12] ;  /* 0x000000000c0079b9 */ /* 0x0007e40008040000 */
[----:B------:R3:W-:Y:S02]  /*0310*/  UTMACCTL.PF [UR10] ;  /* 0x000000000a0079b9 */ /* 0x0007e40008040000 */
[----:B------:R3:W-:Y:S02]  /*0320*/  UTMACCTL.PF [UR6] ;  /* 0x00000000060079b9 */ /* 0x0007e40008040000 */
[----:B---3--:R-:W-:Y:S01]  /*0330*/  NOP ;  /* 0x0000000000007918 */ /* 0x008fe20000000000 */
.L_x_5:
[----:B------:R-:W-:Y:S05]  /*0340*/  BSYNC.RECONVERGENT B0 ;  /* 0x0000000000007941 */ /* 0x000fea0003800200 */
.L_x_4:
[----:B------:R-:W-:Y:S04]  /*0350*/  BSSY.RECONVERGENT B0, `(.L_x_6) ;  /* 0x000000a000007945 */ /* 0x000fe80003800200 */
[----:B------:R-:W-:Y:S05]  /*0360*/  @P0 BRA `(.L_x_7) ;  /* 0x0000000000200947 */ /* 0x000fea0003800000 */
[----:B------:R-:W3:Y:S02]  /*0370*/  LDCU.64 UR6, c[0x0][0x348] ;  /* 0x00006900ff0677ac */ /* 0x000ee40008000a00 */
[----:B---3--:R-:W-:Y:S02]  /*0380*/  UIADD3 UR10, UP1, UPT, UR6, 0x780, URZ ;  /* 0x00000780060a7890 */ /* 0x008fe4000ff3e0ff */
[----:B------:R-:W-:Y:S02]  /*0390*/  UIADD3 UR6, UP0, UPT, UR6, 0x880, URZ ;  /* 0x0000088006067890 */ /* 0x000fe4000ff1e0ff */
[----:B------:R-:W-:Y:S02]  /*03a0*/  UIADD3.X UR11, UPT, UPT, URZ, UR7, URZ, UP1, !UPT ;  /* 0x00000007ff0b7290 */ /* 0x000fe40008ffe4ff */
[----:B------:R-:W-:-:S07]  /*03b0*/  UIADD3.X UR7, UPT, UPT, URZ, UR7, URZ, UP0, !UPT ;  /* 0x00000007ff077290 */ /* 0x000fce00087fe4ff */
[----:B------:R3:W-:Y:S02]  /*03c0*/  UTMACCTL.PF [UR10] ;  /* 0x000000000a0079b9 */ /* 0x0007e40008040000 */
[----:B------:R3:W-:Y:S02]  /*03d0*/  UTMACCTL.PF [UR6] ;  /* 0x00000000060079b9 */ /* 0x0007e40008040000 */
[----:B---3--:R-:W-:Y:S01]  /*03e0*/  NOP ;  /* 0x0000000000007918 */ /* 0x008fe20000000000 */
.L_x_7:
[----:B------:R-:W-:Y:S05]  /*03f0*/  BSYNC.RECONVERGENT B0 ;  /* 0x0000000000007941 */ /* 0x000fea0003800200 */
.L_x_6:
[----:B------:R-:W3:Y:S01]  /*0400*/  LDCU.64 UR6, c[0x0][0xa88] ;  /* 0x00015100ff0677ac */ /* 0x000ee20008000a00 */
[----:B------:R-:W-:Y:S02]  /*0410*/  UISETP.EQ.U32.AND UP1, UPT, UR4, URZ, UPT ;  /* 0x000000ff0400728c */ /* 0x000fe4000bf22070 */
[----:B------:R-:W-:Y:S02]  /*0420*/  UPLOP3.LUT UP2, UPT, UPT, UPT, UPT, 0x80, 0x8 ;  /* 0x000000000008789c */ /* 0x000fe40003f4f070 */
[----:B---3--:R-:W-:-:S04]  /*0430*/  UISETP.NE.U32.AND UP0, UPT, UR6, URZ, UPT ;  /* 0x000000ff0600728c */ /* 0x008fc8000bf05070 */
[----:B------:R-:W-:-:S04]  /*0440*/  UISETP.NE.AND.EX UP0, UPT, UR7, URZ, UPT, UP0 ;  /* 0x000000ff0700728c */ /* 0x000fc8000bf05300 */
[----:B------:R-:W-:-:S04]  /*0450*/  UISETP.EQ.OR.EX UP3, UPT, UR5, URZ, !UP0, UP1 ;  /* 0x000000ff0500728c */ /* 0x000fc8000c762710 */
[----:B------:R-:W-:-:S05]  /*0460*/  UP2UR UR50, UPR, URZ, 0x8 ;  /* 0x00000008ff327883 */ /* 0x000fca0008000000 */
[----:B------:R-:W-:Y:S07]  /*0470*/  BRA.U !UP3, `(.L_x_8) ;  /* 0x000000010b207547 */ /* 0x000fee000b800000 */
[----:B------:R-:W-:Y:S01]  /*0480*/  UISETP.NE.U32.AND UP1, UPT, UR4, URZ, UPT ;  /* 0x000000ff0400728c */ /* 0x000fe2000bf25070 */
[----:B-----5:R-:W-:Y:S01]  /*0490*/  FSETP.NEU.AND P0, PT, R35, RZ, PT ;  /* 0x000000ff2300720b */ /* 0x020fe20003f0d000 */
[----:B------:R-:W-:Y:S02]  /*04a0*/  USEL UR4, URZ, 0xffffffff, UP0 ;  /* 0xffffffffff047887 */ /* 0x000fe40008000000 */
[----:B------:R-:W-:-:S10]  /*04b0*/  UISETP.NE.AND.EX UP1, UPT, UR5, URZ, UPT, UP1 ;  /* 0x000000ff0500728c */ /* 0x000fd4000bf25310 */
[----:B------:R-:W-:Y:S01]  /*04c0*/  VOTEU.ANY UP0, P0 ;  /* 0x0000000000ff7886 */ /* 0x000fe20000000100 */
[----:B------:R-:W-:-:S04]  /*04d0*/  @!UP1 USEL UR4, URZ, 0xffffffff, UP0 ;  /* 0xffffffffff049887 */ /* 0x000fc80008000000 */
[----:B------:R-:W-:-:S04]  /*04e0*/  ULOP3.LUT UR4, UR4, 0x1, URZ, 0xc0, !UPT ;  /* 0x0000000104047892 */ /* 0x000fc8000f8ec0ff */
[----:B------:R-:W-:-:S11]  /*04f0*/  UISETP.NE.U32.AND UP2, UPT, UR4, 0x1, UPT ;  /* 0x000000010400788c */ /* 0x000fd6000bf45070 */
.L_x_8:
[----:B-1----:R-:W1:Y:S02]  /*0500*/  SHFL.IDX PT, R2, R63, RZ, 0x1f ;  /* 0x00001fff3f027589 */ /* 0x002e6400000e0000 */
[----:B-1----:R-:W-:-:S13]  /*0510*/  ISETP.NE.AND P0, PT, R2, RZ, PT ;  /* 0x000000ff0200720c */ /* 0x002fda0003f05270 */
[----:B------:R-:W-:Y:S05]  /*0520*/  @P0 BRA `(.L_x_9) ;  /* 0x0000000000840947 */ /* 0x000fea0003800000 */
[----:B------:R-:W-:Y:S01]  /*0530*/  ELECT P0, URZ, PT ;  /* 0x0000000000ff782f */ /* 0x000fe20003800000 */
[----:B------:R-:W-:-:S12]  /*0540*/  BSSY.RECONVERGENT B0, `(.L_x_9) ;  /* 0x000001f000007945 */ /* 0x000fd80003800200 */
[----:B------:R-:W-:Y:S05]  /*0550*/  @!P0 BRA `(.L_x_10) ;  /* 0x0000000000748947 */ /* 0x000fea0003800000 */
[----:B------:R-:W1:Y:S01]  /*0560*/  S2UR UR5, SR_CgaCtaId ;  /* 0x00000000000579c3 */ /* 0x000e620000008800 */
[----:B------:R-:W-:Y:S01]  /*0570*/  UMOV UR6, 0x400 ;  /* 0x0000040000067882 */ /* 0x000fe20000000000 */
[----:B------:R-:W-:Y:S01]  /*0580*/  UMOV UR4, 0x1 ;  /* 0x0000000100047882 */ /* 0x000fe20000000000 */
[----:B-1----:R-:W-:Y:S02]  /*0590*/  ULEA UR5, UR5, UR6, 0x18 ;  /* 0x0000000605057291 */ /* 0x002fe4000f8ec0ff */
[----:B------:R-:W-:-:S04]  /*05a0*/  UIADD3 UR6, UPT, UPT, -UR4, 0x100000, URZ ;  /* 0x0010000004067890 */ /* 0x000fc8000fffe1ff */
[----:B------:R-:W-:Y:S02]  /*05b0*/  USHF.L.U32 UR7, UR6, 0xb, URZ ;  /* 0x0000000b06077899 */ /* 0x000fe400080006ff */
[----:B------:R-:W-:Y:S01]  /*05c0*/  USHF.L.U32 UR6, UR6, 0x1, URZ ;  /* 0x0000000106067899 */ /* 0x000fe200080006ff */
[----:B------:R-:W1:Y:S11]  /*05d0*/  FENCE.VIEW.ASYNC.S ;  /* 0x00000000000073c6 */ /* 0x000e760000000000 */
[----:B-1----:R1:W3:Y:S01]  /*05e0*/  SYNCS.EXCH.64 URZ, [UR5], UR6 ;  /* 0x0000000605ff75b2 */ /* 0x0022e20008000100 */
[----:B------:R1:W4:Y:S01]  /*05f0*/  SYNCS.EXCH.64 URZ, [UR5+0x50], UR6 ;  /* 0x0000500605ff75b2 */ /* 0x0003220008000100 */
[----:B------:R1:W1:Y:S01]  /*0600*/  SYNCS.EXCH.64 URZ, [UR5+0x8], UR6 ;  /* 0x0000080605ff75b2 */ /* 0x0002620008000100 */
        /* <DEDUP_REMOVED lines=17> */
[----:B------:R-:W-:Y:S01]  /*0720*/  NOP ;  /* 0x0000000000007918 */ /* 0x000fe20000000000 */
.L_x_10:
[----:B-1----:R-:W-:Y:S05]  /*0730*/  BSYNC.RECONVERGENT B0 ;  /* 0x0000000000007941 */ /* 0x002fea0003800200 */
.L_x_9:
[----:B------:R-:W1:Y:S01]  /*0740*/  SHFL.IDX PT, R2, R63, RZ, 0x1f ;  /* 0x00001fff3f027589 */ /* 0x000e6200000e0000 */
[----:B------:R-:W-:Y:S01]  /*0750*/  NOP ;  /* 0x0000000000007918 */ /* 0x000fe20000000000 */
[----:B-1----:R-:W-:-:S13]  /*0760*/  ISETP.NE.AND P0, PT, R2, 0x1, PT ;  /* 0x000000010200780c */ /* 0x002fda0003f05270 */
[----:B------:R-:W-:Y:S05]  /*0770*/  @P0 BRA `(.L_x_11) ;  /* 0x0000000000580947 */ /* 0x000fea0003800000 */
[----:B------:R-:W1:Y:S01]  /*0780*/  S2UR UR6, SR_CgaCtaId ;  /* 0x00000000000679c3 */ /* 0x000e620000008800 */
[----:B------:R-:W-:Y:S01]  /*0790*/  UMOV UR7, 0x400 ;  /* 0x0000040000077882 */ /* 0x000fe20000000000 */
[----:B------:R-:W-:Y:S01]  /*07a0*/  UMOV UR5, 0x20 ;  /* 0x0000002000057882 */ /* 0x000fe20000000000 */
[----:B------:R-:W-:Y:S01]  /*07b0*/  UMOV UR4, 0x80 ;  /* 0x0000008000047882 */ /* 0x000fe20000000000 */
[----:B------:R-:W-:-:S04]  /*07c0*/  UIADD3 UR10, UPT, UPT, -UR5, 0x100000, URZ ;  /* 0x00100000050a7890 */ /* 0x000fc8000fffe1ff */
[----:B------:R-:W-:Y:S02]  /*07d0*/  USHF.L.U32 UR11, UR10, 0xb, URZ ;  /* 0x0000000b0a0b7899 */ /* 0x000fe400080006ff */
[----:B------:R-:W-:Y:S02]  /*07e0*/  USHF.L.U32 UR10, UR10, 0x1, URZ ;  /* 0x000000010a0a7899 */ /* 0x000fe400080006ff */
[----:B------:R-:W-:-:S04]  /*07f0*/  UIADD3 UR4, UPT, UPT, -UR4, 0x100000, URZ ;  /* 0x0010000004047890 */ /* 0x000fc8000fffe1ff */
[----:B------:R-:W-:Y:S02]  /*0800*/  USHF.L.U32 UR5, UR4, 0xb, URZ ;  /* 0x0000000b04057899 */ /* 0x000fe400080006ff */
[----:B------:R-:W-:Y:S01]  /*0810*/  USHF.L.U32 UR4, UR4, 0x1, URZ ;  /* 0x0000000104047899 */ /* 0x000fe200080006ff */
[----:B------:R-:W-:Y:S01]  /*0820*/  ELECT P0, URZ, PT ;  /* 0x0000000000ff782f */ /* 0x000fe20003800000 */
[----:B-1----:R-:W-:Y:S01]  /*0830*/  ULEA UR6, UR6, UR7, 0x18 ;  /* 0x0000000706067291 */ /* 0x002fe2000f8ec0ff */
[----:B------:R-:W1:Y:S11]  /*0840*/  FENCE.VIEW.ASYNC.S ;  /* 0x00000000000073c6 */ /* 0x000e760000000000 */
[----:B-1----:R1:W1:Y:S01]  /*0850*/  SYNCS.EXCH.64 URZ, [UR6+0xa0], UR10 ;  /* 0x0000a00a06ff75b2 */ /* 0x0022620008000100 */
        /* <DEDUP_REMOVED lines=8> */
.L_x_11:
[----:B------:R-:W2:Y:S01]  /*08e0*/  SHFL.IDX PT, R2, R63, RZ, 0x1f ;  /* 0x00001fff3f027589 */ /* 0x000ea200000e0000 */
[----:B------:R-:W-:Y:S01]  /*08f0*/  NOP ;  /* 0x0000000000007918 */ /* 0x000fe20000000000 */
[----:B--2---:R-:W-:-:S13]  /*0900*/  ISETP.NE.AND P0, PT, R2, 0x3, PT ;  /* 0x000000030200780c */ /* 0x004fda0003f05270 */
[----:B------:R-:W-:Y:S05]  /*0910*/  @P0 BRA `(.L_x_12) ;  /* 0x0000000000300947 */ /* 0x000fea0003800000 */
[----:B-1----:R-:W1:Y:S01]  /*0920*/  S2UR UR5, SR_CgaCtaId ;  /* 0x00000000000579c3 */ /* 0x002e620000008800 */
[----:B------:R-:W-:Y:S01]  /*0930*/  UMOV UR6, 0x400 ;  /* 0x0000040000067882 */ /* 0x000fe20000000000 */
[----:B------:R-:W-:Y:S01]  /*0940*/  UMOV UR4, 0x20 ;  /* 0x0000002000047882 */ /* 0x000fe20000000000 */
[----:B------:R-:W-:Y:S01]  /*0950*/  ELECT P0, URZ, PT ;  /* 0x0000000000ff782f */ /* 0x000fe20003800000 */
[----:B-1----:R-:W-:Y:S02]  /*0960*/  ULEA UR5, UR5, UR6, 0x18 ;  /* 0x0000000605057291 */ /* 0x002fe4000f8ec0ff */
[----:B------:R-:W-:-:S04]  /*0970*/  UIADD3 UR6, UPT, UPT, -UR4, 0x100000, URZ ;  /* 0x0010000004067890 */ /* 0x000fc8000fffe1ff */
[----:B------:R-:W-:Y:S02]  /*0980*/  USHF.L.U32 UR7, UR6, 0xb, URZ ;  /* 0x0000000b06077899 */ /* 0x000fe400080006ff */
[----:B------:R-:W-:Y:S01]  /*0990*/  USHF.L.U32 UR6, UR6, 0x1, URZ ;  /* 0x0000000106067899 */ /* 0x000fe200080006ff */
[----:B------:R-:W1:Y:S11]  /*09a0*/  FENCE.VIEW.ASYNC.S ;  /* 0x00000000000073c6 */ /* 0x000e760000000000 */
[----:B-1----:R2:W1:Y:S01]  /*09b0*/  SYNCS.EXCH.64 URZ, [UR5+0xe0], UR6 ;  /* 0x0000e00605ff75b2 */ /* 0x0024620008000100 */
[----:B------:R2:W1:Y:S02]  /*09c0*/  SYNCS.EXCH.64 URZ, [UR5+0xe8], UR6 ;  /* 0x0000e80605ff75b2 */ /* 0x0004640008000100 */
[----:B--2---:R-:W-:Y:S01]  /*09d0*/  NOP ;  /* 0x0000000000007918 */ /* 0x004fe20000000000 */
.L_x_12:
[----:B------:R-:W2:Y:S01]  /*09e0*/  SHFL.IDX PT, R2, R63, RZ, 0x1f ;  /* 0x00001fff3f027589 */ /* 0x000ea200000e0000 */
[----:B------:R-:W-:Y:S01]  /*09f0*/  NOP ;  /* 0x0000000000007918 */ /* 0x000fe20000000000 */
[----:B--2---:R-:W-:-:S13]  /*0a00*/  ISETP.NE.AND P0, PT, R2, 0x4, PT ;  /* 0x000000040200780c */ /* 0x004fda0003f05270 */
[----:B------:R-:W-:Y:S05]  /*0a10*/  @P0 BRA `(.L_x_13) ;  /* 0x00000000004c0947 */ /* 0x000fea0003800000 */
[----:B-1----:R-:W1:Y:S01]  /*0a20*/  S2UR UR5, SR_CgaCtaId ;  /* 0x00000000000579c3 */ /* 0x002e620000008800 */
[----:B------:R-:W-:Y:S01]  /*0a30*/  UMOV UR7, 0x100 ;  /* 0x0000010000077882 */ /* 0x000fe20000000000 */
[----:B------:R-:W-:Y:S01]  /*0a40*/  UMOV UR6, 0x400 ;  /* 0x0000040000067882 */ /* 0x000fe20000000000 */
[----:B------:R-:W-:Y:S01]  /*0a50*/  USEL UR7, UR7, 0xe0, UP2 ;  /* 0x000000e007077887 */ /* 0x000fe20009000000 */
[----:B------:R-:W-:Y:S01]  /*0a60*/  UMOV UR4, 0x1 ;  /* 0x0000000100047882 */ /* 0x000fe20000000000 */
[----:B------:R-:W-:Y:S01]  /*0a70*/  ELECT P0, URZ, PT ;  /* 0x0000000000ff782f */ /* 0x000fe20003800000 */
[----:B------:R-:W-:-:S04]  /*0a80*/  UIADD3 UR10, UPT, UPT, -UR4, 0x100000, URZ ;  /* 0x00100000040a7890 */ /* 0x000fc8000fffe1ff */
[----:B------:R-:W-:Y:S02]  /*0a90*/  USHF.L.U32 UR11, UR10, 0xb, URZ ;  /* 0x0000000b0a0b7899 */ /* 0x000fe400080006ff */
[----:B------:R-:W-:Y:S02]  /*0aa0*/  USHF.L.U32 UR10, UR10, 0x1, URZ ;  /* 0x000000010a0a7899 */ /* 0x000fe400080006ff */
[----:B-1----:R-:W-:Y:S02]  /*0ab0*/  ULEA UR5, UR5, UR6, 0x18 ;  /* 0x0000000605057291 */ /* 0x002fe4000f8ec0ff */
[----:B------:R-:W-:-:S04]  /*0ac0*/  UIADD3 UR6, UPT, UPT, -UR7, 0x100000, URZ ;  /* 0x0010000007067890 */ /* 0x000fc8000fffe1ff */
[----:B------:R-:W-:Y:S02]  /*0ad0*/  USHF.L.U32 UR7, UR6, 0xb, URZ ;  /* 0x0000000b06077899 */ /* 0x000fe400080006ff */
[----:B------:R-:W-:Y:S01]  /*0ae0*/  USHF.L.U32 UR6, UR6, 0x1, URZ ;  /* 0x0000000106067899 */ /* 0x000fe200080006ff */
[----:B------:R-:W1:Y:S03]  /*0af0*/  FENCE.VIEW.ASYNC.S ;  /* 0x00000000000073c6 */ /* 0x000e660000000000 */
[----:B-1----:R2:W1:Y:S08]  /*0b00*/  SYNCS.EXCH.64 URZ, [UR5+0xf0], UR10 ;  /* 0x0000f00a05ff75b2 */ /* 0x0024700008000100 */
[----:B------:R2:W1:Y:S01]  /*0b10*/  SYNCS.EXCH.64 URZ, [UR5+0x100], UR6 ;  /* 0x0001000605ff75b2 */ /* 0x0004620008000100 */
[----:B------:R2:W1:Y:S01]  /*0b20*/  SYNCS.EXCH.64 URZ, [UR5+0xf8], UR10 ;  /* 0x0000f80a05ff75b2 */ /* 0x0004620008000100 */
[----:B------:R2:W1:Y:S02]  /*0b30*/  SYNCS.EXCH.64 URZ, [UR5+0x108], UR6 ;  /* 0x0001080605ff75b2 */ /* 0x0004640008000100 */
[----:B--2---:R-:W-:Y:S01]  /*0b40*/  NOP ;  /* 0x0000000000007918 */ /* 0x004fe20000000000 */
.L_x_13:
[----:B------:R-:W2:Y:S01]  /*0b50*/  SHFL.IDX PT, R2, R63, RZ, 0x1f ;  /* 0x00001fff3f027589 */ /* 0x000ea200000e0000 */
[----:B------:R-:W-:Y:S01]  /*0b60*/  NOP ;  /* 0x0000000000007918 */ /* 0x000fe20000000000 */
[----:B--2---:R-:W-:-:S13]  /*0b70*/  ISETP.NE.AND P0, PT, R2, 0x5, PT ;  /* 0x000000050200780c */ /* 0x004fda0003f05270 */
[----:B------:R-:W-:Y:S05]  /*0b80*/  @P0 BRA `(.L_x_14) ;  /* 0x0000000000480947 */ /* 0x000fea0003800000 */
[----:B-1----:R-:W1:Y:S01]  /*0b90*/  S2UR UR6, SR_CgaCtaId ;  /* 0x00000000000679c3 */ /* 0x002e620000008800 */
        /* <DEDUP_REMOVED lines=15> */
[----:B------:R2:W1:Y:S02]  /*0c90*/  SYNCS.EXCH.64 URZ, [UR6+0x128], UR4 ;  /* 0x0001280406ff75b2 */ /* 0x0004640008000100 */
[----:B--2---:R-:W-:Y:S01]  /*0ca0*/  NOP ;  /* 0x0000000000007918 */ /* 0x004fe20000000000 */
.L_x_14:
[----:B------:R-:W2:Y:S01]  /*0cb0*/  SHFL.IDX PT, R2, R63, RZ, 0x1f ;  /* 0x00001fff3f027589 */ /* 0x000ea200000e0000 */
[----:B-1----:R-:W1:Y:S01]  /*0cc0*/  S2UR UR11, SR_CTAID.X ;  /* 0x00000000000b79c3 */ /* 0x002e620000002500 */
[----:B------:R-:W-:Y:S01]  /*0cd0*/  NOP ;  /* 0x0000000000007918 */ /* 0x000fe20000000000 */
[----:B--2---:R-:W-:-:S13]  /*0ce0*/  ISETP.NE.AND P0, PT, R2, 0x3, PT ;  /* 0x000000030200780c */ /* 0x004fda0003f05270 */
[----:B-1----:R-:W-:Y:S05]  /*0cf0*/  @P0 BRA `(.L_x_15) ;  /* 0x0000000000380947 */ /* 0x002fea0003800000 */
[----:B------:R-:W1:Y:S01]  /*0d00*/  S2UR UR5, SR_CgaCtaId ;  /* 0x00000000000579c3 */ /* 0x000e620000008800 */
        /* <DEDUP_REMOVED lines=8> */
[----:B-1----:R1:W2:Y:S01]  /*0d90*/  SYNCS.EXCH.64 URZ, [UR5+0x130], UR6 ;  /* 0x0001300605ff75b2 */ /* 0x0022a20008000100 */
[----:B------:R1:W1:Y:S01]  /*0da0*/  SYNCS.EXCH.64 URZ, [UR5+0x140], UR6 ;  /* 0x0001400605ff75b2 */ /* 0x0002620008000100 */
[----:B------:R1:W1:Y:S01]  /*0db0*/  SYNCS.EXCH.64 URZ, [UR5+0x138], UR6 ;  /* 0x0001380605ff75b2 */ /* 0x0002620008000100 */
[----:B------:R1:W1:Y:S01]  /*0dc0*/  SYNCS.EXCH.64 URZ, [UR5+0x148], UR6 ;  /* 0x0001480605ff75b2 */ /* 0x0002620008000100 */
[----:B------:R-:W-:Y:S01]  /*0dd0*/  NOP ;  /* 0x0000000000007918 */ /* 0x000fe20000000000 */
.L_x_15:
[----:B------:R-:W3:Y:S01]  /*0de0*/  S2UR UR4, SR_CTAID.Y ;  /* 0x00000000000479c3 */ /* 0x000ee20000002600 */
[----:B------:R-:W-:-:S05]  /*0df0*/  CS2R.32 R58, SR_CgaSize ;  /* 0x00000000003a7805 */ /* 0x000fca0000008a00 */
[----:B------:R-:W-:-:S05]  /*0e00*/  IMAD R58, R58, -0xa0, RZ ;  /* 0xffffff603a3a7824 */ /* 0x000fca00078e02ff */
[----:B-1----:R-:W-:-:S14]  /*0e10*/  R2UR UR5, R58 ;  /* 0x000000003a0572ca */ /* 0x002fdc00000e0000 */
[----:B------:R-:W1:Y:S01]  /*0e20*/  LDCU UR5, c[0x0][UR5+0x2b4] ;  /* 0x00005680050577ac */ /* 0x000e620008000800 */
[----:B------:R-:W-:Y:S01]  /*0e30*/  I2FP.F32.U32 R5, UR11 ;  /* 0x0000000b00057c45 */ /* 0x000fe20008201000 */
[----:B------:R-:W-:Y:S01]  /*0e40*/  NOP ;  /* 0x0000000000007918 */ /* 0x000fe20000000000 */
[----:B------:R-:W-:-:S05]  /*0e50*/  CS2R.32 R58, SR_CgaSize ;  /* 0x00000000003a7805 */ /* 0x000fca0000008a00 */
[----:B------:R-:W-:-:S05]  /*0e60*/  IMAD R58, R58, -0xa0, RZ ;  /* 0xffffff603a3a7824 */ /* 0x000fca00078e02ff */
[----:B------:R-:W-:-:S14]  /*0e70*/  R2UR UR6, R58 ;  /* 0x000000003a0672ca */ /* 0x000fdc00000e0000 */
[----:B------:R-:W4:Y:S01]  /*0e80*/  LDCU UR6, c[0x0][UR6+0x2b0] ;  /* 0x00005600060677ac */ /* 0x000f220008000800 */
[----:B------:R-:W2:Y:S01]  /*0e90*/  LDC R10, c[0x0][0xd24] ;  /* 0x00034900ff0a7b82 */ /* 0x000ea20000000800 */
[----:B------:R-:W-:-:S05]  /*0ea0*/  CS2R.32 R2, SR_CgaSize ;  /* 0x0000000000027805 */ /* 0x000fca0000008a00 */
[----:B------:R-:W-:-:S06]  /*0eb0*/  IMAD R2, R2, -0xa0, RZ ;  /* 0xffffff6002027824 */ /* 0x000fcc00078e02ff */
[----:B------:R-:W2:Y:S01]  /*0ec0*/  LDC R2, c[0x0][R2+0x2a4] ;  /* 0x0000a90002027b82 */ /* 0x000ea20000000800 */
[----:B----4-:R-:W-:Y:S01]  /*0ed0*/  FMUL R5, R5, UR6 ;  /* 0x0000000605057c20 */ /* 0x010fe20008400000 */
[----:B---3--:R-:W-:Y:S02]  /*0ee0*/  I2FP.F32.U32 R4, UR4 ;  /* 0x0000000400047c45 */ /* 0x008fe40008201000 */
[----:B------:R-:W-:-:S05]  /*0ef0*/  CS2R.32 R3, SR_CgaSize ;  /* 0x0000000000037805 */ /* 0x000fca0000008a00 */
[----:B------:R-:W-:-:S06]  /*0f00*/  IMAD R3, R3, -0xa0, RZ ;  /* 0xffffff6003037824 */ /* 0x000fcc00078e02ff */
[----:B------:R-:W3:Y:S01]  /*0f10*/  LDC R3, c[0x0][R3+0x2a0] ;  /* 0x0000a80003037b82 */ /* 0x000ee20000000800 */
[----:B------:R-:W-:Y:S01]  /*0f20*/  MOV R33, UR4 ;  /* 0x0000000400217c02 */ /* 0x000fe20008000f00 */
[----:B------:R-:W4:Y:S01]  /*0f30*/  F2I.U32.TRUNC.NTZ R58, R5 ;  /* 0x00000005003a7305 */ /* 0x000f22000020f000 */
[----:B-1----:R-:W-:-:S05]  /*0f40*/  FMUL R4, R4, UR5 ;  /* 0x0000000504047c20 */ /* 0x002fca0008400000 */
[----:B--2---:R-:W-:Y:S01]  /*0f50*/  BAR.SYNC.DEFER_BLOCKING 0x0 ;  /* 0x0000000000007b1d */ /* 0x004fe20000010000 */
[----:B------:R-:W-:-:S05]  /*0f60*/  ISETP.GE.AND P0, PT, R10, 0x1, PT ;  /* 0x000000010a00780c */ /* 0x000fca0003f06270 */
[----:B------:R-:W1:Y:S02]  /*0f70*/  F2I.U32.TRUNC.NTZ R51, R4 ;  /* 0x0000000400337305 */ /* 0x000e64000020f000 */
[----:B------:R-:W2:Y:S01]  /*0f80*/  S2UR UR36, SR_CTAID.Z ;  /* 0x00000000002479c3 */ /* 0x000ea20000002700 */
[----:B----4-:R-:W-:-:S05]  /*0f90*/  IADD3 R58, PT, PT, -R58, RZ, RZ ;  /* 0x000000ff3a3a7210 */ /* 0x010fca0007ffe1ff */
[----:B---3--:R-:W-:Y:S01]  /*0fa0*/  IMAD R58, R3, R58, UR11 ;  /* 0x0000000b033a7e24 */ /* 0x008fe2000f8e023a */
[----:B-1----:R-:W-:-:S05]  /*0fb0*/  IADD3 R51, PT, PT, -R51, RZ, RZ ;  /* 0x000000ff33337210 */ /* 0x002fca0007ffe1ff */
[----:B------:R-:W-:Y:S01]  /*0fc0*/  IMAD R51, R2, R51, UR4 ;  /* 0x0000000402337e24 */ /* 0x000fe2000f8e0233 */
[----:B--2---:R-:W-:Y:S06]  /*0fd0*/  @!P0 BRA `(.L_x_16) ;  /* 0x0000000000c08947 */ /* 0x004fec0003800000 */
[----:B------:R-:W1:Y:S01]  /*0fe0*/  LDC.64 R4, c[0x0][0xd18] ;  /* 0x00034600ff047b82 */ /* 0x000e620000000a00 */
[----:B------:R-:W-:-:S07]  /*0ff0*/  ISETP.NE.AND P0, PT, R10, 0x1, PT ;  /* 0x000000010a00780c */ /* 0x000fce0003f05270 */
[----:B------:R-:W2:Y:S08]  /*1000*/  LDC R9, c[0x0][0xd0c] ;  /* 0x00034300ff097b82 */ /* 0x000eb00000000800 */
[----:B------:R-:W3:Y:S08]  /*1010*/  LDC R13, c[0x0][0x370] ;  /* 0x0000dc00ff0d7b82 */ /* 0x000ef00000000800 */
[----:B------:R-:W4:Y:S01]  /*1020*/  LDC R11, c[0x0][0x374] ;  /* 0x0000dd00ff0b7b82 */ /* 0x000f220000000800 */
[----:B-1----:R-:W-:-:S07]  /*1030*/  ISETP.NE.AND P1, PT, R4, 0x1, PT ;  /* 0x000000010400780c */ /* 0x002fce0003f25270 */
[----:B------:R-:W3:Y:S01]  /*1040*/  LDC.64 R6, c[0x0][0xd10] ;  /* 0x00034400ff067b82 */ /* 0x000ee20000000a00 */
[----:B--2---:R-:W-:-:S07]  /*1050*/  ISETP.NE.AND P2, PT, R9, 0x1, PT ;  /* 0x000000010900780c */ /* 0x004fce0003f45270 */
[----:B------:R-:W1:Y:S08]  /*1060*/  LDC R8, c[0x0][0xd20] ;  /* 0x00034800ff087b82 */ /* 0x000e700000000800 */
[----:B------:R-:W2:Y:S01]  /*1070*/  LDC.64 R2, c[0x0][0xd28] ;  /* 0x00034a00ff027b82 */ /* 0x000ea20000000a00 */
[----:B----4-:R-:W-:-:S04]  /*1080*/  IMAD.HI.U32 R15, R11, R5, RZ ;  /* 0x000000050b0f7227 */ /* 0x010fc800078e00ff */
[----:B------:R-:W-:-:S04]  /*1090*/  IMAD.HI.U32 R5, R33, R5, RZ ;  /* 0x0000000521057227 */ /* 0x000fc800078e00ff */
[----:B---3--:R-:W-:-:S04]  /*10a0*/  IMAD.HI.U32 R12, R13, R6, RZ ;  /* 0x000000060d0c7227 */ /* 0x008fc800078e00ff */
[----:B------:R-:W-:Y:S01]  /*10b0*/  IMAD.HI.U32 R6, R6, UR11, RZ ;  /* 0x0000000b06067c27 */ /* 0x000fe2000f8e00ff */
[-C--:B------:R-:W-:Y:S02]  /*10c0*/  @P2 SHF.R.U32.HI R13, RZ, R7.reuse, R12 ;  /* 0x00000007ff0d2219 */ /* 0x080fe4000001160c */
[-C--:B-1----:R-:W-:Y:S02]  /*10d0*/  @P1 SHF.R.U32.HI R11, RZ, R8.reuse, R15 ;  /* 0x00000008ff0b1219 */ /* 0x082fe4000001160f */
[----:B------:R-:W-:Y:S01]  /*10e0*/  SHF.R.U32.HI R8, RZ, R8, R5 ;  /* 0x00000008ff087219 */ /* 0x000fe20000011605 */
[----:B------:R-:W-:Y:S01]  /*10f0*/  IMAD.U32 R5, RZ, RZ, UR11 ;  /* 0x0000000bff057e24 */ /* 0x000fe2000f8e00ff */
[----:B------:R-:W-:Y:S02]  /*1100*/  SHF.R.U32.HI R6, RZ, R7, R6 ;  /* 0x00000007ff067219 */ /* 0x000fe40000011606 */
[----:B------:R-:W-:Y:S01]  /*1110*/  SEL R7, R33, R8, !P1 ;  /* 0x0000000821077207 */ /* 0x000fe20004800000 */
[----:B--2---:R-:W-:Y:S01]  /*1120*/  IMAD.HI.U32 R12, R11, R2, RZ ;  /* 0x000000020b0c7227 */ /* 0x004fe200078e00ff */
[----:B------:R-:W-:-:S03]  /*1130*/  SEL R5, R5, R6, !P2 ;  /* 0x0000000605057207 */ /* 0x000fc60005000000 */
[----:B------:R-:W-:Y:S01]  /*1140*/  IMAD.HI.U32 R14, R13, R2, RZ ;  /* 0x000000020d0e7227 */ /* 0x000fe200078e00ff */
[----:B------:R-:W-:-:S04]  /*1150*/  @P0 SHF.R.U32.HI R11, RZ, R3, R12 ;  /* 0x00000003ff0b0219 */ /* 0x000fc8000001160c */
[----:B------:R-:W-:Y:S01]  /*1160*/  @P0 SHF.R.U32.HI R13, RZ, R3, R14 ;  /* 0x00000003ff0d0219 */ /* 0x000fe2000001160e */
[----:B------:R-:W-:-:S04]  /*1170*/  IMAD R11, R11, R10, RZ ;  /* 0x0000000a0b0b7224 */ /* 0x000fc800078e02ff */
[----:B------:R-:W-:Y:S01]  /*1180*/  IMAD R6, R13, R10, RZ ;  /* 0x0000000a0d067224 */ /* 0x000fe200078e02ff */
[----:B------:R-:W-:-:S04]  /*1190*/  ISETP.GE.AND P1, PT, R7, R11, PT ;  /* 0x0000000b0700720c */ /* 0x000fc80003f26270 */
[----:B------:R-:W-:Y:S01]  /*11a0*/  ISETP.GE.OR P1, PT, R5, R6, P1 ;  /* 0x000000060500720c */ /* 0x000fe20000f26670 */
[----:B------:R-:W-:-:S05]  /*11b0*/  IMAD.HI.U32 R6, R7, R2, RZ ;  /* 0x0000000207067227 */ /* 0x000fca00078e00ff */
[----:B------:R-:W-:-:S04]  /*11c0*/  SHF.R.U32.HI R6, RZ, R3, R6 ;  /* 0x00000003ff067219 */ /* 0x000fc80000011606 */
[----:B------:R-:W-:-:S03]  /*11d0*/  SEL R6, R7, R6, !P0 ;  /* 0x0000000607067207 */ /* 0x000fc60004000000 */
[----:B------:R-:W-:-:S04]  /*11e0*/  @!P1 IMAD.HI.U32 R8, R5, R2, RZ ;  /* 0x0000000205089227 */ /* 0x000fc800078e00ff */
[----:B------:R-:W-:Y:S01]  /*11f0*/  IMAD.MOV R2, RZ, RZ, -R6 ;  /* 0x000000ffff027224 */ /* 0x000fe200078e0a06 */
[----:B------:R-:W-:-:S03]  /*1200*/  @!P1 SHF.R.U32.HI R8, RZ, R3, R8 ;  /* 0x00000003ff089219 */ /* 0x000fc60000011608 */
[----:B------:R-:W-:Y:S01]  /*1210*/  IMAD R2, R10, R2, R7 ;  /* 0x000000020a027224 */ /* 0x000fe200078e0207 */
[----:B------:R-:W-:Y:S01]  /*1220*/  @!P1 SEL R3, R5, R8, !P0 ;  /* 0x0000000805039207 */ /* 0x000fe20004000000 */
[----:B------:R-:W-:-:S03]  /*1230*/  IMAD.MOV R8, RZ, RZ, -R5 ;  /* 0x000000ffff087224 */ /* 0x000fc600078e0a05 */
[----:B------:R-:W-:Y:S01]  /*1240*/  @!P1 IADD3 R6, PT, PT, R6, -R3, RZ ;  /* 0x8000000306069210 */ /* 0x000fe20007ffe0ff */
[----:B------:R-:W-:Y:S01]  /*1250*/  @!P1 IMAD R3, R2, R13, R3 ;  /* 0x0000000d02039224 */ /* 0x000fe200078e0203 */
[----:B------:R-:W-:Y:S01]  /*1260*/  IADD3 R2, PT, PT, -R7, RZ, RZ ;  /* 0x000000ff07027210 */ /* 0x000fe20007ffe1ff */
[----:B------:R-:W-:Y:S02]  /*1270*/  IMAD R8, R9, R8, UR11 ;  /* 0x0000000b09087e24 */ /* 0x000fe4000f8e0208 */
[----:B------:R-:W-:Y:S01]  /*1280*/  @!P1 IMAD R7, R6, R10, R5 ;  /* 0x0000000a06079224 */ /* 0x000fe200078e0205 */
[----:B------:R-:W-:Y:S01]  /*1290*/  @!P1 MOV R5, R3 ;  /* 0x0000000300059202 */ /* 0x000fe20000000f00 */
[----:B------:R-:W-:-:S04]  /*12a0*/  IMAD R2, R4, R2, R33 ;  /* 0x0000000204027224 */ /* 0x000fc800078e0221 */
[----:B------:R-:W-:Y:S02]  /*12b0*/  IMAD R8, R5, R9, R8 ;  /* 0x0000000905087224 */ /* 0x000fe400078e0208 */
[----:B------:R-:W-:-:S03]  /*12c0*/  IMAD R33, R7, R4, R2 ;  /* 0x0000000407217224 */ /* 0x000fc600078e0202 */
[----:B------:R-:W-:Y:S02]  /*12d0*/  R2UR UR11, R8 ;  /* 0x00000000080b72ca */ /* 0x000fe400000e0000 */
.L_x_16:
[----:B------:R-:W1:Y:S02]  /*12e0*/  LDCU UR4, c[0x0][0xd30] ;  /* 0x0001a600ff0477ac */ /* 0x000e640008000800 */
[----:B-1----:R-:W-:-:S09]  /*12f0*/  UISETP.NE.AND UP0, UPT, UR4, 0x1, UPT ;  /* 0x000000010400788c */ /* 0x002fd2000bf05270 */
[----:B------:R-:W-:Y:S05]  /*1300*/  BRA.U UP0, `(.L_x_17) ;  /* 0x0000000100487547 */ /* 0x000fea000b800000 */
[----:B------:R-:W1:Y:S08]  /*1310*/  LDC.64 R2, c[0x0][0xd18] ;  /* 0x00034600ff027b82 */ /* 0x000e700000000a00 */
[----:B------:R-:W2:Y:S08]  /*1320*/  LDC.64 R4, c[0x0][0xd10] ;  /* 0x00034400ff047b82 */ /* 0x000eb00000000a00 */
[----:B------:R-:W3:Y:S08]  /*1330*/  LDC R6, c[0x0][0xd20] ;  /* 0x00034800ff067b82 */ /* 0x000ef00000000800 */
[----:B------:R-:W4:Y:S01]  /*1340*/  LDC R7, c[0x0][0xd0c] ;  /* 0x00034300ff077b82 */ /* 0x000f220000000800 */
[----:B-1----:R-:W-:Y:S01]  /*1350*/  IMAD.HI.U32 R3, R33, R3, RZ ;  /* 0x0000000321037227 */ /* 0x002fe200078e00ff */
[----:B------:R-:W-:-:S03]  /*1360*/  ISETP.NE.AND P0, PT, R2, 0x1, PT ;  /* 0x000000010200780c */ /* 0x000fc60003f05270 */
[----:B--2---:R-:W-:-:S05]  /*1370*/  IMAD.HI.U32 R4, R4, UR11, RZ ;  /* 0x0000000b04047c27 */ /* 0x004fca000f8e00ff */
[----:B------:R-:W-:Y:S02]  /*1380*/  SHF.R.U32.HI R4, RZ, R5, R4 ;  /* 0x00000005ff047219 */ /* 0x000fe40000011604 */
[----:B---3--:R-:W-:Y:S01]  /*1390*/  SHF.R.U32.HI R6, RZ, R6, R3 ;  /* 0x00000006ff067219 */ /* 0x008fe20000011603 */
[----:B------:R-:W-:-:S03]  /*13a0*/  IMAD.U32 R3, RZ, RZ, UR11 ;  /* 0x0000000bff037e24 */ /* 0x000fc6000f8e00ff */
[----:B------:R-:W-:Y:S02]  /*13b0*/  SEL R6, R33, R6, !P0 ;  /* 0x0000000621067207 */ /* 0x000fe40004000000 */
[----:B----4-:R-:W-:-:S04]  /*13c0*/  ISETP.NE.AND P1, PT, R7, 0x1, PT ;  /* 0x000000010700780c */ /* 0x010fc80003f25270 */
[----:B------:R-:W-:-:S05]  /*13d0*/  SEL R3, R3, R4, !P1 ;  /* 0x0000000403037207 */ /* 0x000fca0004800000 */
[----:B------:R-:W-:Y:S02]  /*13e0*/  IMAD.IADD R4, R6, 0x1, -R3 ;  /* 0x0000000106047824 */ /* 0x000fe400078e0a03 */
[----:B------:R-:W-:Y:S02]  /*13f0*/  IMAD.IADD R3, R3, 0x1, -R6 ;  /* 0x0000000103037824 */ /* 0x000fe400078e0a06 */
[----:B------:R-:W-:Y:S02]  /*1400*/  IMAD R4, R4, R7, UR11 ;  /* 0x0000000b04047e24 */ /* 0x000fe4000f8e0207 */
[----:B------:R-:W-:-:S03]  /*1410*/  IMAD R33, R3, R2, R33 ;  /* 0x0000000203217224 */ /* 0x000fc600078e0221 */
[----:B------:R-:W-:-:S15]  /*1420*/  R2UR UR11, R4 ;  /* 0x00000000040b72ca */ /* 0x000fde00000e0000 */
.L_x_17:
[----:B------:R-:W1:Y:S01]  /*1430*/  LDCU UR5, c[0x0][0x38c] ;  /* 0x00007180ff0577ac */ /* 0x000e620008000800 */
[----:B------:R-:W2:Y:S08]  /*1440*/  S2UR UR37, SR_CgaCtaId ;  /* 0x00000000002579c3 */ /* 0x000eb00000008800 */
[----:B------:R-:W-:Y:S01]  /*1450*/  BAR.SYNC.DEFER_BLOCKING 0x0 ;  /* 0x0000000000007b1d */ /* 0x000fe20000010000 */
[----:B------:R-:W-:Y:S01]  /*1460*/  ISETP.NE.OR P4, PT, R0, 0x2, !P4 ;  /* 0x000000020000780c */ /* 0x000fe20006785670 */
[----:B------:R-:W-:Y:S01]  /*1470*/  UISETP.NE.AND UP1, UPT, UR8, 0x2, UPT ;  /* 0x000000020800788c */ /* 0x000fe2000bf25270 */
[----:B------:R-:W-:Y:S01]  /*1480*/  LOP3.LUT R4, R72, 0x1f, RZ, 0xc0, !PT ;  /* 0x0000001f48047812 */ /* 0x000fe200078ec0ff */
[----:B------:R-:W-:-:S04]  /*1490*/  UISETP.EQ.AND UP0, UPT, UR8, 0x3, UP2 ;  /* 0x000000030800788c */ /* 0x000fc80009702270 */
[----:B------:R-:W3:Y:S01]  /*14a0*/  LDC R2, c[0x0][0xd24] ;  /* 0x00034900ff027b82 */ /* 0x000ee20000000800 */
[----:B-1----:R-:W-:-:S04]  /*14b0*/  UIADD3 UR5, UPT, UPT, UR5, 0x3f, URZ ;  /* 0x0000003f05057890 */ /* 0x002fc8000fffe0ff */
[----:B------:R-:W-:-:S04]  /*14c0*/  USHF.R.S32.HI UR4, URZ, 0x1f, UR5 ;  /* 0x0000001fff047899 */ /* 0x000fc80008011405 */
[----:B------:R-:W-:-:S04]  /*14d0*/  ULEA.HI UR4, UR4, UR5, URZ, 0x6 ;  /* 0x0000000504047291 */ /* 0x000fc8000f8f30ff */
[----:B------:R-:W-:Y:S01]  /*14e0*/  USHF.R.S32.HI UR15, URZ, 0x6, UR4 ;  /* 0x00000006ff0f7899 */ /* 0x000fe20008011404 */
[----:B--2---:R-:W-:Y:S11]  /*14f0*/  BRA.U UP1, `(.L_x_18) ;  /* 0x0000001101707547 */ /* 0x004ff6000b800000 */
[----:B------:R-:W1:Y:S01]  /*1500*/  LDC R3, c[0x0][0x370] ;  /* 0x0000dc00ff037b82 */ /* 0x000e620000000800 */
[----:B------:R-:W-:Y:S01]  /*1510*/  PLOP3.LUT P1, PT, PT, PT, UP2, 0x80, 0x8 ;  /* 0x000000000008781c */ /* 0x000fe20003f2f028 */
[----:B------:R-:W-:Y:S01]  /*1520*/  UISETP.LT.AND UP0, UPT, UR15, 0x1, UPT ;  /* 0x000000010f00788c */ /* 0x000fe2000bf01270 */
[----:B------:R-:W-:Y:S01]  /*1530*/  IMAD.MOV.U32 R16, RZ, RZ, 0x1 ;  /* 0x00000001ff107424 */ /* 0x000fe200078e00ff */
[----:B------:R-:W-:Y:S02]  /*1540*/  CS2R R14, SRZ ;  /* 0x00000000000e7805 */ /* 0x000fe4000001ff00 */
[----:B------:R-:W-:Y:S01]  /*1550*/  PLOP3.LUT P1, PT, P1, PT, PT, 0x8, 0x80 ;  /* 0x000000000080781c */ /* 0x000fe20000f2e170 */
[----:B------:R-:W-:Y:S01]  /*1560*/  IMAD.MOV.U32 R13, RZ, RZ, RZ ;  /* 0x000000ffff0d7224 */ /* 0x000fe200078e00ff */
[----:B------:R-:W2:Y:S01]  /*1570*/  LDCU.64 UR28, c[0x0][0x348] ;  /* 0x00006900ff1c77ac */ /* 0x000ea20008000a00 */
[----:B------:R-:W4:Y:S01]  /*1580*/  S2UR UR4, SR_CgaCtaId ;  /* 0x00000000000479c3 */ /* 0x000f220000008800 */
[----:B------:R-:W-:Y:S01]  /*1590*/  IMAD.MOV.U32 R12, RZ, RZ, 0x1 ;  /* 0x00000001ff0c7424 */ /* 0x000fe200078e00ff */
[----:B------:R-:W-:Y:S01]  /*15a0*/  USEL UR15, UR15, 0x1, !UP0 ;  /* 0x000000010f0f7887 */ /* 0x000fe2000c000000 */
[----:B------:R-:W-:Y:S01]  /*15b0*/  UMOV UR14, URZ ;  /* 0x000000ff000e7c82 */ /* 0x000fe20008000000 */
[----:B------:R-:W-:-:S04]  /*15c0*/  UMOV UR6, 0x400 ;  /* 0x0000040000067882 */ /* 0x000fc80000000000 */
[----:B------:R-:W1:Y:S06]  /*15d0*/  LDC R0, c[0x0][0x374] ;  /* 0x0000dd00ff007b82 */ /* 0x000e6c0000000800 */
.L_x_29:
[----:B------:R-:W-:-:S03]  /*15e0*/  UISETP.NE.AND UP0, UPT, UR37, URZ, UPT ;  /* 0x000000ff2500728c */ /* 0x000fc6000bf05270 */
[----:B----4-:R-:W-:Y:S02]  /*15f0*/  UMOV UR37, UR4 ;  /* 0x0000000400257c82 */ /* 0x010fe40008000000 */
[----:B------:R-:W-:-:S04]  /*1600*/  ULEA UR5, UR37, UR6, 0x18 ;  /* 0x0000000625057291 */ /* 0x000fc8000f8ec0ff */
[----:B------:R-:W-:Y:S08]  /*1610*/  BRA.U UP0, `(.L_x_19) ;  /* 0x0000000100347547 */ /* 0x000ff0000b800000 */
[----:B------:R-:W4:Y:S01]  /*1620*/  S2R R4, SR_CgaCtaId ;  /* 0x0000000000047919 */ /* 0x000f220000008800 */
[----:B------:R-:W-:-:S04]  /*1630*/  MOV R5, 0x400 ;  /* 0x0000040000057802 */ /* 0x000fc80000000f00 */
[----:B----4-:R-:W-:Y:S02]  /*1640*/  LEA R4, R4, R5, 0x18 ;  /* 0x0000000504047211 */ /* 0x010fe400078ec0ff */
[----:B------:R-:W-:-:S03]  /*1650*/  SHF.L.U32 R5, R12, 0x1f, RZ ;  /* 0x0000001f0c057819 */ /* 0x000fc600000006ff */
[----:B------:R-:W-:-:S04]  /*1660*/  IMAD R4, R13, 0x8, R4 ;  /* 0x000000080d047824 */ /* 0x000fc800078e0204 */
[----:B------:R-:W4:Y:S02]  /*1670*/  SYNCS.PHASECHK.TRANS64.TRYWAIT P0, [R4+URZ+0x140], R5 ;  /* 0x00014005040075a7 */ /* 0x000f2400080011ff */
[----:B----4-:R-:W-:Y:S05]  /*1680*/  @!P0 BRA `(.L_x_20) ;  /* 0x00000070009c8947 */ /* 0x010fea0003800000 */
.L_x_130:
[----:B------:R1:W-:Y:S01]  /*1690*/  SYNCS.ARRIVE.TRANS64.A1T0 RZ, [R4+URZ+0x130], RZ ;  /* 0x000130ff04ff79a7 */ /* 0x0003e200081000ff */
[----:B------:R-:W-:-:S05]  /*16a0*/  VIADD R13, R13, 0x1 ;  /* 0x000000010d0d7836 */ /* 0x000fca0000000000 */
[----:B------:R-:W-:-:S04]  /*16b0*/  ISETP.NE.AND P0, PT, R13, 0x2, PT ;  /* 0x000000020d00780c */ /* 0x000fc80003f05270 */
[----:B----4-:R-:W-:Y:S02]  /*16c0*/  SEL R5, RZ, 0x1, P0 ;  /* 0x00000001ff057807 */ /* 0x010fe40000000000 */
[----:B------:R-:W-:Y:S02]  /*16d0*/  SEL R13, R13, RZ, P0 ;  /* 0x000000ff0d0d7207 */ /* 0x000fe40000000000 */
[----:B------:R-:W-:-:S07]  /*16e0*/  LOP3.LUT R12, R12, R5, RZ, 0x3c, !PT ;  /* 0x000000050c0c7212 */ /* 0x000fce00078e3cff */
.L_x_19:
[----:B------:R-:W-:Y:S01]  /*16f0*/  ULEA UR7, UR14, UR5, 0x3 ;  /* 0x000000050e077291 */ /* 0x000fe2000f8e18ff */
[----:B-1----:R-:W-:-:S08]  /*1700*/  SHF.L.U32 R4, R16, 0x1f, RZ ;  /* 0x0000001f10047819 */ /* 0x002fd000000006ff */
[----:B------:R1:W4:Y:S02]  /*1710*/  SYNCS.PHASECHK.TRANS64.TRYWAIT P0, [UR7+0x50], R4 ;  /* 0x00005004ff0075a7 */ /* 0x0003240008001107 */
[----:B------:R-:W2:Y:S02]  /*1720*/  LDCU UR7, c[0x0][0x38c] ;  /* 0x00007180ff0777ac */ /* 0x000ea40008000800 */
[----:B--2---:R-:W-:-:S09]  /*1730*/  UISETP.GE.AND UP0, UPT, UR7, 0x1, UPT ;  /* 0x000000010700788c */ /* 0x004fd2000bf06270 */
[----:B-1----:R-:W-:Y:S05]  /*1740*/  BRA.U !UP0, `(.L_x_21) ;  /* 0x0000000108e07547 */ /* 0x002fea000b800000 */
[----:B------:R-:W-:Y:S01]  /*1750*/  R2UR UR19, R33 ;  /* 0x00000000211372ca */ /* 0x000fe200000e0000 */
[----:B------:R-:W-:Y:S02]  /*1760*/  UIADD3 UR26, UP2, UPT, UR28, 0x80, URZ ;  /* 0x000000801c1a7890 */ /* 0x000fe4000ff5e0ff */
[----:B------:R-:W-:Y:S02]  /*1770*/  UIADD3 UR24, UP1, UPT, UR28, 0x280, URZ ;  /* 0x000002801c187890 */ /* 0x000fe4000ff3e0ff */
[----:B------:R-:W-:Y:S02]  /*1780*/  UIADD3 UR22, UP0, UPT, UR28, 0x180, URZ ;  /* 0x000001801c167890 */ /* 0x000fe4000ff1e0ff */
[----:B------:R-:W-:Y:S02]  /*1790*/  USHF.L.U32 UR35, UR11, 0x7, URZ ;  /* 0x000000070b237899 */ /* 0x000fe400080006ff */
[----:B------:R-:W-:Y:S02]  /*17a0*/  UIADD3.X UR27, UPT, UPT, URZ, UR29, URZ, UP2, !UPT ;  /* 0x0000001dff1b7290 */ /* 0x000fe400097fe4ff */
[----:B------:R-:W-:-:S02]  /*17b0*/  UIADD3.X UR25, UPT, UPT, URZ, UR29, URZ, UP1, !UPT ;  /* 0x0000001dff197290 */ /* 0x000fc40008ffe4ff */
[----:B------:R-:W-:Y:S02]  /*17c0*/  UIADD3.X UR23, UPT, UPT, URZ, UR29, URZ, UP0, !UPT ;  /* 0x0000001dff177290 */ /* 0x000fe400087fe4ff */
[----:B------:R-:W-:Y:S01]  /*17d0*/  USHF.L.U32 UR19, UR19, 0x6, URZ ;  /* 0x0000000613137899 */ /* 0x000fe200080006ff */
[----:B------:R-:W-:Y:S01]  /*17e0*/  UMOV UR7, URZ ;  /* 0x000000ff00077c82 */ /* 0x000fe20008000000 */
[----:B------:R-:W-:Y:S01]  /*17f0*/  UMOV UR9, UR14 ;  /* 0x0000000e00097c82 */ /* 0x000fe20008000000 */
[----:B------:R-:W-:Y:S01]  /*1800*/  UMOV UR12, URZ ;  /* 0x000000ff000c7c82 */ /* 0x000fe20008000000 */
[----:B------:R-:W-:-:S08]  /*1810*/  UMOV UR10, URZ ;  /* 0x000000ff000a7c82 */ /* 0x000fd00008000000 */
.L_x_25:
[----:B-1----:R-:W-:Y:S01]  /*1820*/  ULEA UR33, UR9, UR5, 0x3 ;  /* 0x0000000509217291 */ /* 0x002fe2000f8e18ff */
[----:B--2-4-:R-:W-:Y:S11]  /*1830*/  @P0 BRA `(.L_x_22) ;  /* 0x00000000000c0947 */ /* 0x014ff60003800000 */
[----:B------:R-:W-:-:S04]  /*1840*/  SHF.L.U32 R5, R16, 0x1f, RZ ;  /* 0x0000001f10057819 */ /* 0x000fc800000006ff */
[----:B------:R-:W1:Y:S02]  /*1850*/  SYNCS.PHASECHK.TRANS64.TRYWAIT P0, [UR33+0x50], R5 ;  /* 0x00005005ff0075a7 */ /* 0x000e640008001121 */
[----:B-1----:R-:W-:Y:S05]  /*1860*/  @!P0 BRA `(.L_x_23) ;  /* 0x0000007000388947 */ /* 0x002fea0003800000 */
.L_x_22:
[----:B------:R-:W-:Y:S01]  /*1870*/  UIADD3 UR14, UPT, UPT, UR9, 0x1, URZ ;  /* 0x00000001090e7890 */ /* 0x000fe2000fffe0ff */
[----:B-1----:R-:W-:Y:S01]  /*1880*/  @!P4 IMAD.MOV.U32 R5, RZ, RZ, 0x4800 ;  /* 0x00004800ff05c424 */ /* 0x002fe200078e00ff */
[----:B------:R-:W-:Y:S02]  /*1890*/  ULOP3.LUT UR8, UR7, 0x1, URZ, 0xc0, !UPT ;  /* 0x0000000107087892 */ /* 0x000fe4000f8ec0ff */
[----:B------:R-:W-:Y:S02]  /*18a0*/  UISETP.NE.AND UP0, UPT, UR14, 0xa, UPT ;  /* 0x0000000a0e00788c */ /* 0x000fe4000bf05270 */
[----:B------:R-:W-:Y:S02]  /*18b0*/  USHF.L.U32 UR34, UR7, 0x5, URZ ;  /* 0x0000000507227899 */ /* 0x000fe400080006ff */
[----:B------:R-:W-:Y:S01]  /*18c0*/  USEL UR16, URZ, 0x1, UP0 ;  /* 0x00000001ff107887 */ /* 0x000fe20008000000 */
[----:B------:R-:W-:Y:S01]  /*18d0*/  @!P4 ISETP.NE.AND P0, PT, RZ, UR8, PT ;  /* 0x00000008ff00cc0c */ /* 0x000fe2000bf05270 */
[----:B------:R-:W-:-:S02]  /*18e0*/  USEL UR14, UR14, URZ, UP0 ;  /* 0x000000ff0e0e7287 */ /* 0x000fc40008000000 */
[----:B------:R-:W-:Y:S01]  /*18f0*/  USHF.L.U32 UR18, UR7, 0x6, URZ ;  /* 0x0000000607127899 */ /* 0x000fe200080006ff */
[----:B------:R-:W-:Y:S01]  /*1900*/  @!P4 SEL R5, R5, 0x4000, !P0 ;  /* 0x000040000505c807 */ /* 0x000fe20004000000 */
[----:B------:R-:W-:Y:S01]  /*1910*/  ULEA UR13, UR14, UR5, 0x3 ;  /* 0x000000050e0d7291 */ /* 0x000fe2000f8e18ff */
[----:B------:R-:W-:Y:S01]  /*1920*/  LOP3.LUT R16, R16, UR16, RZ, 0x3c, !PT ;  /* 0x0000001010107c12 */ /* 0x000fe2000f8e3cff */
[----:B------:R-:W-:Y:S01]  /*1930*/  ULEA UR16, UR9, UR5, 0xd ;  /* 0x0000000509107291 */ /* 0x000fe2000f8e68ff */
[----:B------:R1:W-:Y:S01]  /*1940*/  @!P4 SYNCS.ARRIVE.TRANS64 RZ, [UR33], R5 ;  /* 0x00000005ffffc9a7 */ /* 0x0003e20008000021 */
[----:B------:R-:W-:Y:S01]  /*1950*/  UMOV UR30, 0x0 ;  /* 0x00000000001e7882 */ /* 0x000fe20000000000 */
[----:B------:R-:W-:Y:S01]  /*1960*/  SHF.L.U32 R4, R16, 0x1f, RZ ;  /* 0x0000001f10047819 */ /* 0x000fe200000006ff */
[----:B------:R-:W-:Y:S02]  /*1970*/  UIADD3 UR32, UPT, UPT, UR16, 0x8400, URZ ;  /* 0x0000840010207890 */ /* 0x000fe4000fffe0ff */
[----:B------:R-:W-:Y:S01]  /*1980*/  UIADD3 UR16, UPT, UPT, UR16, 0x1c400, URZ ;  /* 0x0001c40010107890 */ /* 0x000fe2000fffe0ff */
[----:B------:R-:W-:Y:S01]  /*1990*/  UMOV UR31, 0x10000000 ;  /* 0x10000000001f7882 */ /* 0x000fe20000000000 */
[----:B------:R-:W-:Y:S01]  /*19a0*/  UMOV UR17, UR33 ;  /* 0x0000002100117c82 */ /* 0x000fe20008000000 */
[----:B------:R-:W-:Y:S01]  /*19b0*/  UMOV UR20, UR36 ;  /* 0x0000002400147c82 */ /* 0x000fe20008000000 */
[----:B------:R-:W-:Y:S01]  /*19c0*/  UISETP.NE.AND UP0, UPT, UR8, URZ, UPT ;  /* 0x000000ff0800728c */ /* 0x000fe2000bf05270 */
[----:B------:R1:W2:Y:S02]  /*19d0*/  SYNCS.PHASECHK.TRANS64.TRYWAIT P0, [UR13+0x50], R4 ;  /* 0x00005004ff0075a7 */ /* 0x0002a4000800110d */
[----:B------:R1:W-:Y:S02]  /*19e0*/  UTMALDG.3D [UR32], [UR26], desc[UR30] ;  /* 0x00001e201a0075b4 */ /* 0x0003e40008011000 */
[----:B------:R1:W-:Y:S04]  /*19f0*/  UTMALDG.3D [UR16], [UR24], desc[UR30] ;  /* 0x00001e10180075b4 */ /* 0x0003e80008011000 */
[----:B------:R-:W-:Y:S05]  /*1a00*/  BRA.U UP0, `(.L_x_24) ;  /* 0x0000000100207547 */ /* 0x000fea000b800000 */
[----:B------:R-:W-:Y:S01]  /*1a10*/  ULEA UR8, UR9, UR5, 0xb ;  /* 0x0000000509087291 */ /* 0x000fe2000f8e58ff */
[----:B-1----:R-:W-:Y:S01]  /*1a20*/  UMOV UR16, 0x0 ;  /* 0x0000000000107882 */ /* 0x002fe20000000000 */
[----:B------:R-:W-:Y:S02]  /*1a30*/  UMOV UR17, 0x10000000 ;  /* 0x1000000000117882 */ /* 0x000fe40000000000 */
[----:B------:R-:W-:Y:S01]  /*1a40*/  UIADD3 UR8, UPT, UPT, UR8, 0x30400, URZ ;  /* 0x0003040008087890 */ /* 0x000fe2000fffe0ff */
[----:B------:R-:W-:Y:S01]  /*1a50*/  UMOV UR9, UR33 ;  /* 0x0000002100097c82 */ /* 0x000fe20008000000 */
[----:B------:R-:W-:-:S07]  /*1a60*/  UMOV UR13, UR36 ;  /* 0x00000024000d7c82 */ /* 0x000fce0008000000 */
[----:B------:R1:W-:Y:S02]  /*1a70*/  UTMALDG.4D [UR8], [UR22], desc[UR16] ;  /* 0x00001008160075b4 */ /* 0x0003e40008019000 */
[----:B-1----:R-:W-:-:S12]  /*1a80*/  UIADD3 UR12, UPT, UPT, UR12, 0x1, URZ ;  /* 0x000000010c0c7890 */ /* 0x002fd8000fffe0ff */
.L_x_24:
[----:B------:R-:W-:Y:S01]  /*1a90*/  UIADD3 UR7, UPT, UPT, UR7, 0x1, URZ ;  /* 0x0000000107077890 */ /* 0x000fe2000fffe0ff */
[----:B------:R-:W-:-:S03]  /*1aa0*/  UMOV UR9, UR14 ;  /* 0x0000000e00097c82 */ /* 0x000fc60008000000 */
[----:B------:R-:W-:-:S09]  /*1ab0*/  UISETP.NE.AND UP0, UPT, UR7, UR15, UPT ;  /* 0x0000000f0700728c */ /* 0x000fd2000bf05270 */
[----:B------:R-:W-:Y:S05]  /*1ac0*/  BRA.U UP0, `(.L_x_25) ;  /* 0xfffffffd00547547 */ /* 0x000fea000b83ffff */
.L_x_21:
[----:B------:R-:W-:Y:S01]  /*1ad0*/  LEA R8, R15, UR5, 0x3 ;  /* 0x000000050f087c11 */ /* 0x000fe2000f8e18ff */
[----:B------:R-:W-:Y:S01]  /*1ae0*/  @!P1 SYNCS.ARRIVE.TRANS64.A1T0 RZ, [UR5+0xe8], RZ ;  /* 0x0000e8ffffff99a7 */ /* 0x000fe20008100005 */
[----:B-1----:R-:W-:Y:S01]  /*1af0*/  SHF.L.U32 R5, R14, 0x1f, RZ ;  /* 0x0000001f0e057819 */ /* 0x002fe200000006ff */
[----:B------:R-:W-:-:S03]  /*1b00*/  NOP ;  /* 0x0000000000007918 */ /* 0x000fc60000000000 */
[----:B--2-4-:R-:W1:Y:S01]  /*1b10*/  SYNCS.PHASECHK.TRANS64.TRYWAIT P0, [R8+URZ+0xf0], R5 ;  /* 0x0000f005080075a7 */ /* 0x014e6200080011ff */
[----:B------:R-:W-:Y:S01]  /*1b20*/  LEA R4, R15, UR5, 0x4 ;  /* 0x000000050f047c11 */ /* 0x000fe2000f8e20ff */
[----:B-1----:R-:W-:Y:S06]  /*1b30*/  @!P0 BRA `(.L_x_26) ;  /* 0x0000006c009c8947 */ /* 0x002fec0003800000 */
.L_x_132:
[----:B-1----:R-:W1:Y:S01]  /*1b40*/  LDS.128 R4, [R4+0x160] ;  /* 0x0001600004047984 */ /* 0x002e620000000c00 */
[----:B---3--:R-:W-:Y:S01]  /*1b50*/  ISETP.GE.AND P0, PT, R2, 0x1, PT ;  /* 0x000000010200780c */ /* 0x008fe20003f06270 */
[----:B------:R-:W-:Y:S01]  /*1b60*/  VIADD R8, R8, 0x100 ;  /* 0x0000010008087836 */ /* 0x000fe20000000000 */
[----:B------:R-:W-:Y:S01]  /*1b70*/  @!PT LDS RZ, [RZ] ;  /* 0x00000000fffff984 */ /* 0x000fe20000000800 */
[----:B------:R-:W-:Y:S01]  /*1b80*/  @!PT LDS RZ, [RZ] ;  /* 0x00000000fffff984 */ /* 0x000fe20000000800 */
[----:B------:R-:W-:Y:S01]  /*1b90*/  @!PT LDS RZ, [RZ] ;  /* 0x00000000fffff984 */ /* 0x000fe20000000800 */
[----:B------:R-:W-:Y:S01]  /*1ba0*/  @!PT LDS RZ, [RZ] ;  /* 0x00000000fffff984 */ /* 0x000fe20000000800 */
[----:B------:R2:W-:Y:S06]  /*1bb0*/  MEMBAR.ALL.CTA ;  /* 0x0000000000007992 */ /* 0x0005ec0000008000 */
[----:B--2---:R-:W2:Y:S01]  /*1bc0*/  FENCE.VIEW.ASYNC.S ;  /* 0x00000000000073c6 */ /* 0x004ea20000000000 */
[----:B------:R-:W-:-:S04]  /*1bd0*/  PRMT R8, RZ, 0x654, R8 ;  /* 0x00000654ff087816 */ /* 0x000fc80000000008 */
[----:B--2---:R2:W-:Y:S01]  /*1be0*/  SYNCS.ARRIVE.TRANS64.RED.A1T0 RZ, [R8+URZ], RZ ;  /* 0x000000ff08ff79a7 */ /* 0x0045e200081004ff */
[----:B-1----:R-:W-:-:S13]  /*1bf0*/  LOP3.LUT P2, RZ, R6, 0x1, RZ, 0xc0, !PT ;  /* 0x0000000106ff7812 */ /* 0x002fda000784c0ff */
[----:B------:R-:W-:Y:S01]  /*1c00*/  @P2 SHF.R.U32.HI R9, RZ, 0x10, R5 ;  /* 0x00000010ff092819 */ /* 0x000fe20000011605 */
[----:B------:R-:W-:Y:S01]  /*1c10*/  VOTEU.ANY UP0, P2 ;  /* 0x0000000000ff7886 */ /* 0x000fe20001000100 */
[----:B------:R-:W-:Y:S02]  /*1c20*/  @P2 MOV R11, R4 ;  /* 0x00000004000b2202 */ /* 0x000fe40000000f00 */
[----:B------:R-:W-:Y:S02]  /*1c30*/  @P2 R2UR.BROADCAST UR7, R9 ;  /* 0x00000000090722ca */ /* 0x000fe400008e0000 */
[----:B------:R-:W-:-:S11]  /*1c40*/  @P2 LOP3.LUT R10, R5, 0xffff, RZ, 0xc0, !PT ;  /* 0x0000ffff050a2812 */ /* 0x000fd600078ec0ff */
[----:B------:R-:W-:Y:S01]  /*1c50*/  @UP0 UMOV UR36, UR7 ;  /* 0x0000000700240c82 */ /* 0x000fe20008000000 */
[----:B--2---:R-:W-:Y:S05]  /*1c60*/  @!P0 BRA `(.L_x_27) ;  /* 0x0000000000b88947 */ /* 0x004fea0003800000 */
[----:B------:R-:W1:Y:S01]  /*1c70*/  LDC.64 R6, c[0x0][0xd18] ;  /* 0x00034600ff067b82 */ /* 0x000e620000000a00 */
[----:B------:R-:W-:-:S07]  /*1c80*/  ISETP.NE.AND P3, PT, R2, 0x1, PT ;  /* 0x000000010200780c */ /* 0x000fce0003f65270 */
[----:B------:R-:W2:Y:S08]  /*1c90*/  LDC.64 R8, c[0x0][0xd10] ;  /* 0x00034400ff087b82 */ /* 0x000eb00000000a00 */
[----:B------:R-:W3:Y:S08]  /*1ca0*/  LDC R17, c[0x0][0xd20] ;  /* 0x00034800ff117b82 */ /* 0x000ef00000000800 */
[----:B------:R-:W4:Y:S01]  /*1cb0*/  LDC R18, c[0x0][0xd0c] ;  /* 0x00034300ff127b82 */ /* 0x000f220000000800 */
[----:B-1----:R-:W-:Y:S01]  /*1cc0*/  IMAD.HI.U32 R22, R0, R7, RZ ;  /* 0x0000000700167227 */ /* 0x002fe200078e00ff */
[----:B------:R-:W-:-:S06]  /*1cd0*/  ISETP.NE.AND P0, PT, R6, 0x1, PT ;  /* 0x000000010600780c */ /* 0x000fcc0003f05270 */
[----:B------:R-:W1:Y:S01]  /*1ce0*/  LDC.64 R4, c[0x0][0xd28] ;  /* 0x00034a00ff047b82 */ /* 0x000e620000000a00 */
[----:B--2---:R-:W-:-:S04]  /*1cf0*/  IMAD.HI.U32 R20, R3, R8, RZ ;  /* 0x0000000803147227 */ /* 0x004fc800078e00ff */
[----:B------:R-:W-:Y:S01]  /*1d00*/  IMAD.HI.U32 R24, R11, R8, RZ ;  /* 0x000000080b187227 */ /* 0x000fe200078e00ff */
[----:B------:R-:W-:Y:S02]  /*1d10*/  SHF.R.U32.HI R20, RZ, R9, R20 ;  /* 0x00000009ff147219 */ /* 0x000fe40000011614 */
[----:B---3--:R-:W-:Y:S01]  /*1d20*/  SHF.R.U32.HI R19, RZ, R17, R22 ;  /* 0x00000011ff137219 */ /* 0x008fe20000011616 */
[----:B------:R-:W-:Y:S01]  /*1d30*/  IMAD.HI.U32 R22, R10, R7, RZ ;  /* 0x000000070a167227 */ /* 0x000fe200078e00ff */
[----:B------:R-:W-:Y:S02]  /*1d40*/  SHF.R.U32.HI R24, RZ, R9, R24 ;  /* 0x00000009ff187219 */ /* 0x000fe40000011618 */
[----:B------:R-:W-:Y:S02]  /*1d50*/  SEL R19, R0, R19, !P0 ;  /* 0x0000001300137207 */ /* 0x000fe40004000000 */
[----:B------:R-:W-:Y:S02]  /*1d60*/  SHF.R.U32.HI R17, RZ, R17, R22 ;  /* 0x00000011ff117219 */ /* 0x000fe40000011616 */
[----:B----4-:R-:W-:-:S02]  /*1d70*/  ISETP.NE.AND P1, PT, R18, 0x1, PT ;  /* 0x000000011200780c */ /* 0x010fc40003f25270 */
[----:B------:R-:W-:Y:S02]  /*1d80*/  SEL R17, R10, R17, !P0 ;  /* 0x000000110a117207 */ /* 0x000fe40004000000 */
[----:B------:R-:W-:Y:S02]  /*1d90*/  SEL R21, R3, R20, !P1 ;  /* 0x0000001403157207 */ /* 0x000fe40004800000 */
[----:B------:R-:W-:Y:S01]  /*1da0*/  SEL R7, R11, R24, !P1 ;  /* 0x000000180b077207 */ /* 0x000fe20004800000 */
[----:B-1----:R-:W-:Y:S01]  /*1db0*/  IMAD.HI.U32 R20, R19, R4, RZ ;  /* 0x0000000413147227 */ /* 0x002fe200078e00ff */
[----:B------:R-:W-:-:S03]  /*1dc0*/  IADD3 R9, PT, PT, -R17, RZ, RZ ;  /* 0x000000ff11097210 */ /* 0x000fc60007ffe1ff */
[----:B------:R-:W-:Y:S01]  /*1dd0*/  IMAD.HI.U32 R8, R21, R4, RZ ;  /* 0x0000000415087227 */ /* 0x000fe200078e00ff */
[----:B------:R-:W-:-:S03]  /*1de0*/  @P3 SHF.R.U32.HI R19, RZ, R5, R20 ;  /* 0x00000005ff133219 */ /* 0x000fc60000011614 */
[----:B------:R-:W-:Y:S01]  /*1df0*/  IMAD R9, R6, R9, R10 ;  /* 0x0000000906097224 */ /* 0x000fe200078e020a */
        /* <DEDUP_REMOVED lines=12> */
[----:B------:R-:W-:-:S05]  /*1ec0*/  @!P0 SEL R5, R7, R20, !P3 ;  /* 0x0000001407058207 */ /* 0x000fca0005800000 */
[--C-:B------:R-:W-:Y:S02]  /*1ed0*/  @!P0 IMAD.IADD R8, R8, 0x1, -R5.reuse ;  /* 0x0000000108088824 */ /* 0x100fe400078e0a05 */
[----:B------:R-:W-:Y:S01]  /*1ee0*/  @!P0 IMAD R5, R4, R21, R5 ;  /* 0x0000001504058224 */ /* 0x000fe200078e0205 */
[----:B------:R-:W-:Y:S01]  /*1ef0*/  IADD3 R4, PT, PT, -R7, RZ, RZ ;  /* 0x000000ff07047210 */ /* 0x000fe20007ffe1ff */
[----:B------:R-:W-:Y:S02]  /*1f00*/  @!P0 IMAD R17, R2, R8, R7 ;  /* 0x0000000802118224 */ /* 0x000fe400078e0207 */
[----:B------:R-:W-:Y:S02]  /*1f10*/  @!P0 IMAD.MOV.U32 R7, RZ, RZ, R5 ;  /* 0x000000ffff078224 */ /* 0x000fe400078e0005 */
[----:B------:R-:W-:Y:S02]  /*1f20*/  IMAD R4, R18, R4, R11 ;  /* 0x0000000412047224 */ /* 0x000fe400078e020b */
[----:B------:R-:W-:-:S02]  /*1f30*/  IMAD R10, R17, R6, R9 ;  /* 0x00000006110a7224 */ /* 0x000fc400078e0209 */
[----:B------:R-:W-:Y:S02]  /*1f40*/  IMAD R11, R7, R18, R4 ;  /* 0x00000012070b7224 */ /* 0x000fe400078e0204 */
.L_x_27:
[----:B------:R-:W1:Y:S02]  /*1f50*/  LDCU UR7, c[0x0][0xd30] ;  /* 0x0001a600ff0777ac */ /* 0x000e640008000800 */
[----:B-1----:R-:W-:-:S09]  /*1f60*/  UISETP.NE.AND UP0, UPT, UR7, 0x1, UPT ;  /* 0x000000010700788c */ /* 0x002fd2000bf05270 */
[----:B------:R-:W-:Y:S05]  /*1f70*/  BRA.U UP0, `(.L_x_28) ;  /* 0x0000000100407547 */ /* 0x000fea000b800000 */
[----:B------:R-:W1:Y:S08]  /*1f80*/  LDC.64 R6, c[0x0][0xd10] ;  /* 0x00034400ff067b82 */ /* 0x000e700000000a00 */
[----:B------:R-:W2:Y:S08]  /*1f90*/  LDC.64 R4, c[0x0][0xd18] ;  /* 0x00034600ff047b82 */ /* 0x000eb00000000a00 */
[----:B------:R-:W3:Y:S08]  /*1fa0*/  LDC R8, c[0x0][0xd20] ;  /* 0x00034800ff087b82 */ /* 0x000ef00000000800 */
[----:B------:R-:W4:Y:S01]  /*1fb0*/  LDC R18, c[0x0][0xd0c] ;  /* 0x00034300ff127b82 */ /* 0x000f220000000800 */
[----:B-1----:R-:W-:-:S05]  /*1fc0*/  IMAD.HI.U32 R6, R11, R6, RZ ;  /* 0x000000060b067227 */ /* 0x002fca00078e00ff */
[----:B------:R-:W-:Y:S01]  /*1fd0*/  SHF.R.U32.HI R6, RZ, R7, R6 ;  /* 0x00000007ff067219 */ /* 0x000fe20000011606 */
[----:B--2---:R-:W-:Y:S01]  /*1fe0*/  IMAD.HI.U32 R5, R10, R5, RZ ;  /* 0x000000050a057227 */ /* 0x004fe200078e00ff */
[----:B------:R-:W-:-:S04]  /*1ff0*/  ISETP.NE.AND P0, PT, R4, 0x1, PT ;  /* 0x000000010400780c */ /* 0x000fc80003f05270 */
[----:B---3--:R-:W-:-:S04]  /*2000*/  SHF.R.U32.HI R5, RZ, R8, R5 ;  /* 0x00000008ff057219 */ /* 0x008fc80000011605 */
[----:B------:R-:W-:Y:S02]  /*2010*/  SEL R5, R10, R5, !P0 ;  /* 0x000000050a057207 */ /* 0x000fe40004000000 */
[----:B----4-:R-:W-:-:S04]  /*2020*/  ISETP.NE.AND P1, PT, R18, 0x1, PT ;  /* 0x000000011200780c */ /* 0x010fc80003f25270 */
[----:B------:R-:W-:-:S05]  /*2030*/  SEL R6, R11, R6, !P1 ;  /* 0x000000060b067207 */ /* 0x000fca0004800000 */
[----:B------:R-:W-:Y:S02]  /*2040*/  IMAD.IADD R7, R5, 0x1, -R6 ;  /* 0x0000000105077824 */ /* 0x000fe400078e0a06 */
[----:B------:R-:W-:Y:S02]  /*2050*/  IMAD.IADD R5, R6, 0x1, -R5 ;  /* 0x0000000106057824 */ /* 0x000fe400078e0a05 */
[----:B------:R-:W-:Y:S02]  /*2060*/  IMAD R11, R7, R18, R11 ;  /* 0x00000012070b7224 */ /* 0x000fe400078e020b */
[----:B------:R-:W-:-:S07]  /*2070*/  IMAD R10, R5, R4, R10 ;  /* 0x00000004050a7224 */ /* 0x000fce00078e020a */
.L_x_28:
[----:B------:R-:W-:Y:S01]  /*2080*/  VIADD R15, R15, 0x1 ;  /* 0x000000010f0f7836 */ /* 0x000fe20000000000 */
[----:B------:R-:W-:Y:S01]  /*2090*/  PLOP3.LUT P1, PT, PT, PT, PT, 0x80, 0x8 ;  /* 0x000000000008781c */ /* 0x000fe20003f2f070 */
[----:B------:R-:W-:Y:S02]  /*20a0*/  IMAD.IADD R4, R11, 0x1, R58 ;  /* 0x000000010b047824 */ /* 0x000fe400078e023a */
[----:B------:R-:W-:Y:S01]  /*20b0*/  IMAD.IADD R33, R10, 0x1, R51 ;  /* 0x000000010a217824 */ /* 0x000fe200078e0233 */
[C---:B------:R-:W-:Y:S02]  /*20c0*/  ISETP.NE.AND P0, PT, R15.reuse, 0x2, PT ;  /* 0x000000020f00780c */ /* 0x040fe40003f05270 */
[----:B------:R-:W-:Y:S02]  /*20d0*/  R2UR UR11, R4 ;  /* 0x00000000040b72ca */ /* 0x000fe400000e0000 */
[----:B------:R-:W-:Y:S02]  /*20e0*/  SEL R5, RZ, 0x1, P0 ;  /* 0x00000001ff057807 */ /* 0x000fe40000000000 */
[----:B------:R-:W-:-:S02]  /*20f0*/  SEL R15, R15, RZ, P0 ;  /* 0x000000ff0f0f7207 */ /* 0x000fc40000000000 */
[----:B------:R-:W-:Y:S01]  /*2100*/  LOP3.LUT R14, R14, R5, RZ, 0x3c, !PT ;  /* 0x000000050e0e7212 */ /* 0x000fe200078e3cff */
[----:B------:R-:W-:Y:S08]  /*2110*/  @P2 BRA `(.L_x_29) ;  /* 0xfffffff400302947 */ /* 0x000ff0000383ffff */
[----:B------:R-:W-:Y:S01]  /*2120*/  UIADD3 UR5, UPT, UPT, UR5, 0x50, URZ ;  /* 0x0000005005057890 */ /* 0x000fe2000fffe0ff */
[----:B------:R-:W-:-:S03]  /*2130*/  SHF.L.U32 R3, R16, 0x1f, RZ ;  /* 0x0000001f10037819 */ /* 0x000fc600000006ff */
[----:B------:R-:W-:-:S09]  /*2140*/  ULEA UR4, UR14, UR5, 0x3 ;  /* 0x000000050e047291 */ /* 0x000fd2000f8e18ff */
[----:B------:R-:W1:Y:S02]  /*2150*/  SYNCS.PHASECHK.TRANS64.TRYWAIT P0, [UR4], R3 ;  /* 0x00000003ff0075a7 */ /* 0x000e640008001104 */
[----:B-1----:R-:W-:Y:S05]  /*2160*/  @!P0 BRA `(.L_x_30) ;  /* 0x0000006800248947 */ /* 0x002fea0003800000 */
.L_x_134:
[----:B------:R-:W-:-:S04]  /*2170*/  UIADD3 UR6, UPT, UPT, UR14, 0x1, URZ ;  /* 0x000000010e067890 */ /* 0x000fc8000fffe0ff */
[----:B------:R-:W-:-:S04]  /*2180*/  UISETP.NE.AND UP0, UPT, UR6, 0xa, UPT ;  /* 0x0000000a0600788c */ /* 0x000fc8000bf05270 */
[----:B------:R-:W-:Y:S02]  /*2190*/  USEL UR7, URZ, 0x1, UP0 ;  /* 0x00000001ff077887 */ /* 0x000fe40008000000 */
[----:B------:R-:W-:-:S04]  /*21a0*/  USEL UR6, UR6, URZ, UP0 ;  /* 0x000000ff06067287 */ /* 0x000fc80008000000 */
[----:B------:R-:W-:Y:S01]  /*21b0*/  ULEA UR4, UR6, UR5, 0x3 ;  /* 0x0000000506047291 */ /* 0x000fe2000f8e18ff */
[----:B------:R-:W-:-:S04]  /*21c0*/  LOP3.LUT R2, R16, UR7, RZ, 0x3c, !PT ;  /* 0x0000000710027c12 */ /* 0x000fc8000f8e3cff */
[----:B-1----:R-:W-:-:S04]  /*21d0*/  SHF.L.U32 R3, R2, 0x1f, RZ ;  /* 0x0000001f02037819 */ /* 0x002fc800000006ff */
[----:B------:R-:W1:Y:S02]  /*21e0*/  SYNCS.PHASECHK.TRANS64.TRYWAIT P0, [UR4], R3 ;  /* 0x00000003ff0075a7 */ /* 0x000e640008001104 */
[----:B-1----:R-:W-:Y:S05]  /*21f0*/  @!P0 BRA `(.L_x_31) ;  /* 0x0000006800188947 */ /* 0x002fea0003800000 */
.L_x_136:
        /* <DEDUP_REMOVED lines=9> */
.L_x_138:
        /* <DEDUP_REMOVED lines=9> */
.L_x_140:
        /* <DEDUP_REMOVED lines=9> */
.L_x_142:
        /* <DEDUP_REMOVED lines=9> */
.L_x_144:
        /* <DEDUP_REMOVED lines=9> */
.L_x_146:
        /* <DEDUP_REMOVED lines=9> */
.L_x_148:
        /* <DEDUP_REMOVED lines=9> */
.L_x_150:
[----:B------:R-:W-:-:S04]  /*25f0*/  UIADD3 UR6, UPT, UPT, UR6, 0x1, URZ ;  /* 0x0000000106067890 */ /* 0x000fc8000fffe0ff */
[----:B------:R-:W-:-:S04]  /*2600*/  UISETP.NE.AND UP0, UPT, UR6, 0xa, UPT ;  /* 0x0000000a0600788c */ /* 0x000fc8000bf05270 */
[----:B------:R-:W-:Y:S02]  /*2610*/  USEL UR4, URZ, 0x1, UP0 ;  /* 0x00000001ff047887 */ /* 0x000fe40008000000 */
[----:B------:R-:W-:-:S04]  /*2620*/  USEL UR6, UR6, URZ, UP0 ;  /* 0x000000ff06067287 */ /* 0x000fc80008000000 */
[----:B------:R-:W-:Y:S01]  /*2630*/  ULEA UR6, UR6, UR5, 0x3 ;  /* 0x0000000506067291 */ /* 0x000fe2000f8e18ff */
[----:B-1----:R-:W-:-:S04]  /*2640*/  LOP3.LUT R3, R2, UR4, RZ, 0x3c, !PT ;  /* 0x0000000402037c12 */ /* 0x002fc8000f8e3cff */
[----:B------:R-:W-:Y:S01]  /*2650*/  SHF.L.U32 R3, R3, 0x1f, RZ ;  /* 0x0000001f03037819 */ /* 0x000fe200000006ff */
[----:B------:R-:W-:-:S07]  /*2660*/  IMAD.U32 R0, RZ, RZ, UR6 ;  /* 0x00000006ff007e24 */ /* 0x000fce000f8e00ff */
.L_x_39:
[----:B-1----:R1:W2:Y:S02]  /*2670*/  SYNCS.PHASECHK.TRANS64.TRYWAIT P0, [R0+URZ], R3 ;  /* 0x00000003000075a7 */ /* 0x0022a400080011ff */
[----:B--2---:R-:W-:Y:S05]  /*2680*/  @!P0 NANOSLEEP.SYNCS 0x989680 ;  /* 0x009896800000895d */ /* 0x004fea0003900000 */
[----:B------:R-:W2:Y:S02]  /*2690*/  @!P0 SYNCS.PHASECHK.TRANS64 P0, [R0+URZ], R3 ;  /* 0x00000003000085a7 */ /* 0x000ea400080010ff */
[----:B--2---:R-:W-:Y:S05]  /*26a0*/  @P0 EXIT ;  /* 0x000000000000094d */ /* 0x004fea0003800000 */
[----:B------:R-:W-:Y:S05]  /*26b0*/  BRA `(.L_x_39) ;  /* 0xfffffffc00ec7947 */ /* 0x000fea000383ffff */
.L_x_18:
[----:B------:R-:W-:-:S04]  /*26c0*/  UISETP.NE.AND UP1, UPT, UR37, URZ, UPT ;  /* 0x000000ff2500728c */ /* 0x000fc8000bf25270 */
[----:B------:R-:W-:-:S09]  /*26d0*/  UISETP.NE.OR UP1, UPT, UR8, 0x1, UP1 ;  /* 0x000000010800788c */ /* 0x000fd20008f25670 */
[----:B------:R-:W-:Y:S05]  /*26e0*/  BRA.U UP1, `(.L_x_40) ;  /* 0x00000005014c7547 */ /* 0x000fea000b800000 */
[----:B------:R-:W-:Y:S01]  /*26f0*/  HFMA2 R3, -RZ, RZ, 0, 0 ;  /* 0x00000000ff037431 */ /* 0x000fe200000001ff */
[----:B------:R-:W-:Y:S01]  /*2700*/  ISETP.NE.AND P2, PT, R4, RZ, PT ;  /* 0x000000ff0400720c */ /* 0x000fe20003f45270 */
[----:B------:R-:W-:Y:S01]  /*2710*/  IMAD.MOV.U32 R12, RZ, RZ, 0x1 ;  /* 0x00000001ff0c7424 */ /* 0x000fe200078e00ff */
[----:B------:R-:W-:Y:S01]  /*2720*/  CS2R R6, SRZ ;  /* 0x0000000000067805 */ /* 0x000fe2000001ff00 */
[----:B------:R-:W-:Y:S01]  /*2730*/  IMAD.MOV.U32 R5, RZ, RZ, RZ ;  /* 0x000000ffff057224 */ /* 0x000fe200078e00ff */
[----:B------:R-:W-:Y:S01]  /*2740*/  UMOV UR4, 0x400 ;  /* 0x0000040000047882 */ /* 0x000fe20000000000 */
[----:B------:R-:W-:Y:S01]  /*2750*/  UMOV UR6, URZ ;  /* 0x000000ff00067c82 */ /* 0x000fe20008000000 */
[----:B------:R-:W-:-:S12]  /*2760*/  ULEA UR37, UR37, UR4, 0x18 ;  /* 0x0000000425257291 */ /* 0x000fd8000f8ec0ff */
.L_x_44:
[----:B------:R-:W-:Y:S02]  /*2770*/  LEA R0, R3, UR37, 0x3 ;  /* 0x0000002503007c11 */ /* 0x000fe4000f8e18ff */
[----:B------:R-:W-:-:S03]  /*2780*/  SHF.L.U32 R9, R5, 0x1f, RZ ;  /* 0x0000001f05097819 */ /* 0x000fc600000006ff */
[----:B------:R-:W-:Y:S01]  /*2790*/  VIADD R8, R0, 0x140 ;  /* 0x0000014000087836 */ /* 0x000fe20000000000 */
[----:B------:R-:W1:Y:S02]  /*27a0*/  SYNCS.PHASECHK.TRANS64.TRYWAIT P0, [R0+URZ+0x130], R9 ;  /* 0x00013009000075a7 */ /* 0x000e6400080011ff */
[----:B-1----:R-:W-:Y:S05]  /*27b0*/  @!P0 BRA `(.L_x_41) ;  /* 0x0000006400688947 */ /* 0x002fea0003800000 */
.L_x_151:
[----:B------:R-:W-:Y:S01]  /*27c0*/  ULEA UR5, UR6, UR37, 0x3 ;  /* 0x0000002506057291 */ /* 0x000fe2000f8e18ff */
[----:B------:R-:W-:Y:S01]  /*27d0*/  PRMT R8, RZ, 0x654, R8 ;  /* 0x00000654ff087816 */ /* 0x000fe20000000008 */
[----:B-1----:R-:W-:Y:S01]  /*27e0*/  @!P2 IMAD.MOV.U32 R9, RZ, RZ, 0x10 ;  /* 0x00000010ff09a424 */ /* 0x002fe200078e00ff */
[----:B------:R-:W-:Y:S01]  /*27f0*/  SHF.L.U32 R11, R12, 0x1f, RZ ;  /* 0x0000001f0c0b7819 */ /* 0x000fe200000006ff */
[----:B------:R-:W-:Y:S01]  /*2800*/  UIADD3 UR4, UPT, UPT, UR5, 0xf0, URZ ;  /* 0x000000f005047890 */ /* 0x000fe2000fffe0ff */
[----:B------:R1:W-:Y:S05]  /*2810*/  SYNCS.ARRIVE.TRANS64.RED.A1T0 RZ, [R8+URZ], RZ ;  /* 0x000000ff08ff79a7 */ /* 0x0003ea00081004ff */
[----:B------:R-:W-:Y:S01]  /*2820*/  IMAD.U32 R13, RZ, RZ, UR4 ;  /* 0x00000004ff0d7e24 */ /* 0x000fe2000f8e00ff */
[----:B------:R-:W2:Y:S04]  /*2830*/  SYNCS.PHASECHK.TRANS64.TRYWAIT P0, [UR5+0x100], R11 ;  /* 0x0001000bff0075a7 */ /* 0x000ea80008001105 */
[----:B------:R-:W-:Y:S01]  /*2840*/  PRMT R13, R4, 0x654, R13 ;  /* 0x00000654040d7816 */ /* 0x000fe2000000000d */
[----:B-12---:R-:W-:Y:S06]  /*2850*/  @!P0 BRA `(.L_x_42) ;  /* 0x0000006400548947 */ /* 0x006fec0003800000 */
.L_x_153:
[----:B------:R-:W-:Y:S01]  /*2860*/  ULEA UR4, UR6, UR37, 0x4 ;  /* 0x0000002506047291 */ /* 0x000fe2000f8e20ff */
[----:B---3--:R-:W-:Y:S01]  /*2870*/  SEL R2, R13, R2, !P2 ;  /* 0x000000020d027207 */ /* 0x008fe20005000000 */
[----:B------:R-:W-:Y:S01]  /*2880*/  UIADD3 UR5, UPT, UPT, UR5, 0xf0, URZ ;  /* 0x000000f005057890 */ /* 0x000fe2000fffe0ff */
[----:B-1----:R-:W-:Y:S01]  /*2890*/  LEA R0, R7, UR37, 0x3 ;  /* 0x0000002507007c11 */ /* 0x002fe2000f8e18ff */
[----:B------:R-:W-:Y:S01]  /*28a0*/  UIADD3 UR4, UPT, UPT, UR4, 0x160, URZ ;  /* 0x0000016004047890 */ /* 0x000fe2000fffe0ff */
[----:B------:R1:W-:Y:S01]  /*28b0*/  @!P2 SYNCS.ARRIVE.TRANS64.RED RZ, [R2+URZ], R9 ;  /* 0x0000000902ffa9a7 */ /* 0x0003e200080004ff */
[----:B------:R-:W-:Y:S01]  /*28c0*/  UIADD3 UR6, UPT, UPT, UR6, 0x1, URZ ;  /* 0x0000000106067890 */ /* 0x000fe2000fffe0ff */
[----:B------:R-:W-:-:S03]  /*28d0*/  VIADD R3, R3, 0x1 ;  /* 0x0000000103037836 */ /* 0x000fc60000000000 */
[----:B------:R-:W-:Y:S02]  /*28e0*/  UISETP.NE.AND UP0, UPT, UR6, 0x2, UPT ;  /* 0x000000020600788c */ /* 0x000fe4000bf05270 */
[----:B------:R-:W-:Y:S01]  /*28f0*/  ISETP.NE.AND P0, PT, R3, 0x2, PT ;  /* 0x000000020300780c */ /* 0x000fe20003f05270 */
[----:B------:R-:W-:Y:S06]  /*2900*/  UGETNEXTWORKID.BROADCAST [UR4], [UR5] ;  /* 0x00000000040073ca */ /* 0x000fec0008000100 */
[----:B------:R-:W-:Y:S02]  /*2910*/  USEL UR4, URZ, 0x1, UP0 ;  /* 0x00000001ff047887 */ /* 0x000fe40008000000 */
[----:B------:R-:W-:-:S04]  /*2920*/  USEL UR6, UR6, URZ, UP0 ;  /* 0x000000ff06067287 */ /* 0x000fc80008000000 */
[----:B------:R-:W-:Y:S02]  /*2930*/  LOP3.LUT R12, R12, UR4, RZ, 0x3c, !PT ;  /* 0x000000040c0c7c12 */ /* 0x000fe4000f8e3cff */
[----:B-1----:R-:W-:-:S04]  /*2940*/  SHF.L.U32 R9, R6, 0x1f, RZ ;  /* 0x0000001f06097819 */ /* 0x002fc800000006ff */
[----:B------:R-:W1:Y:S02]  /*2950*/  SYNCS.PHASECHK.TRANS64.TRYWAIT P1, [R0+URZ+0xf0], R9 ;  /* 0x0000f009000075a7 */ /* 0x000e6400080211ff */
[----:B-1----:R-:W-:Y:S05]  /*2960*/  @!P1 BRA `(.L_x_43) ;  /* 0x0000006400289947 */ /* 0x002fea0003800000 */
.L_x_154:
[----:B------:R-:W-:Y:S01]  /*2970*/  LEA R8, R7, UR37, 0x4 ;  /* 0x0000002507087c11 */ /* 0x000fe2000f8e20ff */
[----:B-1----:R-:W-:Y:S01]  /*2980*/  VIADD R0, R0, 0x100 ;  /* 0x0000010000007836 */ /* 0x002fe20000000000 */
[----:B------:R-:W-:Y:S01]  /*2990*/  SEL R3, R3, RZ, P0 ;  /* 0x000000ff03037207 */ /* 0x000fe20000000000 */
[----:B------:R-:W-:-:S03]  /*29a0*/  VIADD R7, R7, 0x1 ;  /* 0x0000000107077836 */ /* 0x000fc60000000000 */
[----:B------:R-:W1:Y:S01]  /*29b0*/  LDS.128 R8, [R8+0x160] ;  /* 0x0001600008087984 */ /* 0x000e620000000c00 */
[----:B------:R-:W-:Y:S02]  /*29c0*/  PRMT R0, RZ, 0x654, R0 ;  /* 0x00000654ff007816 */ /* 0x000fe40000000000 */
[C---:B------:R-:W-:Y:S01]  /*29d0*/  ISETP.NE.AND P1, PT, R7.reuse, 0x2, PT ;  /* 0x000000020700780c */ /* 0x040fe20003f25270 */
[----:B------:R-:W-:Y:S01]  /*29e0*/  @!PT LDS RZ, [RZ] ;  /* 0x00000000fffff984 */ /* 0x000fe20000000800 */
[----:B------:R-:W-:Y:S01]  /*29f0*/  @!PT LDS RZ, [RZ] ;  /* 0x00000000fffff984 */ /* 0x000fe20000000800 */
[----:B------:R-:W-:Y:S01]  /*2a00*/  @!PT LDS RZ, [RZ] ;  /* 0x00000000fffff984 */ /* 0x000fe20000000800 */
[----:B------:R-:W-:Y:S01]  /*2a10*/  @!PT LDS RZ, [RZ] ;  /* 0x00000000fffff984 */ /* 0x000fe20000000800 */
[----:B------:R2:W-:Y:S06]  /*2a20*/  MEMBAR.ALL.CTA ;  /* 0x0000000000007992 */ /* 0x0005ec0000008000 */
[----:B--2---:R-:W2:Y:S01]  /*2a30*/  FENCE.VIEW.ASYNC.S ;  /* 0x00000000000073c6 */ /* 0x004ea20000000000 */
[----:B------:R-:W-:Y:S01]  /*2a40*/  SEL R7, R7, RZ, P1 ;  /* 0x000000ff07077207 */ /* 0x000fe20000800000 */
[----:B--2---:R2:W-:Y:S01]  /*2a50*/  SYNCS.ARRIVE.TRANS64.RED.A1T0 RZ, [R0+URZ], RZ ;  /* 0x000000ff00ff79a7 */ /* 0x0045e200081004ff */
[----:B-1----:R-:W-:-:S02]  /*2a60*/  LOP3.LUT P3, RZ, R10, 0x1, RZ, 0xc0, !PT ;  /* 0x000000010aff7812 */ /* 0x002fc4000786c0ff */
[----:B------:R-:W-:-:S04]  /*2a70*/  SEL R9, RZ, 0x1, P1 ;  /* 0x00000001ff097807 */ /* 0x000fc80000800000 */
[----:B------:R-:W-:Y:S02]  /*2a80*/  LOP3.LUT R6, R6, R9, RZ, 0x3c, !PT ;  /* 0x0000000906067212 */ /* 0x000fe400078e3cff */
[----:B--2---:R-:W-:-:S04]  /*2a90*/  SEL R0, RZ, 0x1, P0 ;  /* 0x00000001ff007807 */ /* 0x004fc80000000000 */
[----:B------:R-:W-:Y:S01]  /*2aa0*/  LOP3.LUT R5, R5, R0, RZ, 0x3c, !PT ;  /* 0x0000000005057212 */ /* 0x000fe200078e3cff */
[----:B------:R-:W-:Y:S06]  /*2ab0*/  @P3 BRA `(.L_x_44) ;  /* 0xfffffffc002c3947 */ /* 0x000fec000383ffff */
[----:B------:R-:W-:Y:S01]  /*2ac0*/  ULEA UR5, UR6, UR37, 0x3 ;  /* 0x0000002506057291 */ /* 0x000fe2000f8e18ff */
[----:B------:R-:W-:-:S08]  /*2ad0*/  SHF.L.U32 R3, R12, 0x1f, RZ ;  /* 0x0000001f0c037819 */ /* 0x000fd000000006ff */
[----:B------:R-:W1:Y:S02]  /*2ae0*/  SYNCS.PHASECHK.TRANS64 P0, [UR5+0x100], R3 ;  /* 0x00010003ff0075a7 */ /* 0x000e640008001005 */
[----:B-1----:R-:W-:Y:S05]  /*2af0*/  @P0 BRA `(.L_x_45) ;  /* 0x0000000000080947 */ /* 0x002fea0003800000 */
[----:B------:R-:W1:Y:S02]  /*2b00*/  SYNCS.PHASECHK.TRANS64.TRYWAIT P0, [UR5+0x100], R3 ;  /* 0x00010003ff0075a7 */ /* 0x000e640008001105 */
[----:B-1----:R-:W-:Y:S05]  /*2b10*/  @!P0 BRA `(.L_x_46) ;  /* 0x0000006000d08947 */ /* 0x002fea0003800000 */
.L_x_45:
[----:B------:R-:W-:-:S04]  /*2b20*/  UIADD3 UR4, UPT, UPT, UR6, 0x1, URZ ;  /* 0x0000000106047890 */ /* 0x000fc8000fffe0ff */
[----:B------:R-:W-:-:S04]  /*2b30*/  UISETP.NE.AND UP0, UPT, UR4, 0x2, UPT ;  /* 0x000000020400788c */ /* 0x000fc8000bf05270 */
[----:B------:R-:W-:Y:S02]  /*2b40*/  USEL UR7, URZ, 0x1, UP0 ;  /* 0x00000001ff077887 */ /* 0x000fe40008000000 */
[----:B------:R-:W-:-:S04]  /*2b50*/  USEL UR4, UR4, URZ, UP0 ;  /* 0x000000ff04047287 */ /* 0x000fc80008000000 */
[----:B------:R-:W-:Y:S01]  /*2b60*/  ULEA UR4, UR4, UR37, 0x3 ;  /* 0x0000002504047291 */ /* 0x000fe2000f8e18ff */
[----:B-1----:R-:W-:-:S04]  /*2b70*/  LOP3.LUT R3, R12, UR7, RZ, 0x3c, !PT ;  /* 0x000000070c037c12 */ /* 0x002fc8000f8e3cff */
[----:B------:R-:W-:-:S04]  /*2b80*/  SHF.L.U32 R0, R3, 0x1f, RZ ;  /* 0x0000001f03007819 */ /* 0x000fc800000006ff */
[----:B------:R-:W1:Y:S02]  /*2b90*/  SYNCS.PHASECHK.TRANS64 P0, [UR4+0x100], R0 ;  /* 0x00010000ff0075a7 */ /* 0x000e640008001004 */
[----:B-1----:R-:W-:Y:S05]  /*2ba0*/  @P0 EXIT ;  /* 0x000000000000094d */ /* 0x002fea0003800000 */
[----:B------:R-:W-:Y:S02]  /*2bb0*/  SHF.L.U32 R3, R3, 0x1f, RZ ;  /* 0x0000001f03037819 */ /* 0x000fe400000006ff */
[----:B------:R-:W-:-:S07]  /*2bc0*/  MOV R0, UR4 ;  /* 0x0000000400007c02 */ /* 0x000fce0008000f00 */
.L_x_47:
[----:B-1----:R1:W2:Y:S02]  /*2bd0*/  SYNCS.PHASECHK.TRANS64.TRYWAIT P0, [R0+URZ+0x100], R3 ;  /* 0x00010003000075a7 */ /* 0x0022a400080011ff */
[----:B--2---:R-:W-:Y:S05]  /*2be0*/  @!P0 NANOSLEEP.SYNCS 0x989680 ;  /* 0x009896800000895d */ /* 0x004fea0003900000 */
[----:B------:R-:W2:Y:S02]  /*2bf0*/  @!P0 SYNCS.PHASECHK.TRANS64 P0, [R0+URZ+0x100], R3 ;  /* 0x00010003000085a7 */ /* 0x000ea400080010ff */
[----:B--2---:R-:W-:Y:S05]  /*2c00*/  @P0 EXIT ;  /* 0x000000000000094d */ /* 0x004fea0003800000 */
[----:B------:R-:W-:Y:S05]  /*2c10*/  BRA `(.L_x_47) ;  /* 0xfffffffc00ec7947 */ /* 0x000fea000383ffff */
.L_x_40:
[----:B------:R-:W-:-:S09]  /*2c20*/  UISETP.NE.AND UP1, UPT, UR8, URZ, UPT ;  /* 0x000000ff0800728c */ /* 0x000fd2000bf25270 */
[----:B------:R-:W-:Y:S05]  /*2c30*/  BRA.U UP1, `(.L_x_48) ;  /* 0x0000000d01a47547 */ /* 0x000fea000b800000 */
[----:B------:R-:W-:Y:S01]  /*2c40*/  UMOV UR4, 0x40 ;  /* 0x0000004000047882 */ /* 0x000fe20000000000 */
[----:B------:R-:W-:Y:S01]  /*2c50*/  NOP ;  /* 0x0000000000007918 */ /* 0x000fe20000000000 */
[----:B------:R-:W-:Y:S01]  /*2c60*/  ULEA UR4, UR37, UR4, 0x18 ;  /* 0x0000000425047291 */ /* 0x000fe2000f8ec0ff */
[----:B------:R-:W-:Y:S02]  /*2c70*/  UMOV UR5, 0x400 ;  /* 0x0000040000057882 */ /* 0x000fe40000000000 */
[----:B------:R-:W-:-:S06]  /*2c80*/  ULEA UR37, UR37, UR5, 0x18 ;  /* 0x0000000525257291 */ /* 0x000fcc000f8ec0ff */
[----:B------:R-:W1:Y:S02]  /*2c90*/  LDS.U8 R0, [UR4+0x1c] ;  /* 0x00001c04ff007984 */ /* 0x000e640008000000 */
[----:B-1----:R-:W-:-:S13]  /*2ca0*/  ISETP.NE.AND P0, PT, R0, RZ, PT ;  /* 0x000000ff0000720c */ /* 0x002fda0003f05270 */
[----:B------:R-:W-:Y:S05]  /*2cb0*/  @P0 BRA `(.L_x_49) ;  /* 0x0000000000580947 */ /* 0x000fea0003800000 */
[----:B------:R-:W-:-:S13]  /*2cc0*/  ELECT P0, URZ, PT ;  /* 0x0000000000ff782f */ /* 0x000fda0003800000 */
[----:B------:R-:W-:Y:S05]  /*2cd0*/  @!P0 BRA `(.L_x_50) ;  /* 0x0000000000608947 */ /* 0x000fea0003800000 */
[----:B------:R-:W-:Y:S01]  /*2ce0*/  UMOV UR5, 0x10 ;  /* 0x0000001000057882 */ /* 0x000fe20000000000 */
[----:B------:R-:W-:Y:S01]  /*2cf0*/  HFMA2 R0, -RZ, RZ, 0, 5.9604644775390625e-08 ;  /* 0x00000001ff007431 */ /* 0x000fe200000001ff */
[----:B---3--:R-:W-:-:S03]  /*2d00*/  MOV R2, 0xffff ;  /* 0x0000ffff00027802 */ /* 0x008fc60000000f00 */
[----:B------:R-:W-:Y:S04]  /*2d10*/  DEPBAR.LE SB1, 0x36 ;  /* 0x00009d800000791a */ /* 0x000fe80000000000 */
[----:B------:R-:W1:Y:S02]  /*2d20*/  UTCATOMSWS.FIND_AND_SET.ALIGN UP0, UR5, UR5 ;  /* 0x00000005000575e3 */ /* 0x000e640008000800 */
[----:B-1----:R-:W-:Y:S01]  /*2d30*/  MOV R3, UR5 ;  /* 0x0000000500037c02 */ /* 0x002fe20008000f00 */
[----:B------:R-:W-:Y:S06]  /*2d40*/  BRA.U UP0, `(.L_x_51) ;  /* 0x0000000100187547 */ /* 0x000fec000b800000 */
.L_x_52:
[----:B------:R-:W-:Y:S05]  /*2d50*/  NANOSLEEP 0x64 ;  /* 0x000000640000795d */ /* 0x000fea0003800000 */
[----:B------:R-:W-:-:S05]  /*2d60*/  UMOV UR5, 0x10 ;  /* 0x0000001000057882 */ /* 0x000fca0000000000 */
[----:B------:R-:W-:Y:S04]  /*2d70*/  DEPBAR.LE SB1, 0x36 ;  /* 0x00009d800000791a */ /* 0x000fe80000000000 */
[----:B------:R-:W1:Y:S02]  /*2d80*/  UTCATOMSWS.FIND_AND_SET.ALIGN UP0, UR5, UR5 ;  /* 0x00000005000575e3 */ /* 0x000e640008000800 */
[----:B-1----:R-:W-:Y:S01]  /*2d90*/  MOV R3, UR5 ;  /* 0x0000000500037c02 */ /* 0x002fe20008000f00 */
[----:B------:R-:W-:Y:S05]  /*2da0*/  BRA.U !UP0, `(.L_x_52) ;  /* 0xfffffffd08e87547 */ /* 0x000fea000b83ffff */
.L_x_51:
[-C--:B------:R-:W-:Y:S02]  /*2db0*/  SHF.L.U32 R2, R2, R3.reuse, RZ ;  /* 0x0000000302027219 */ /* 0x080fe400000006ff */
[----:B------:R-:W-:Y:S01]  /*2dc0*/  SHF.L.U32 R0, R0, R3, RZ ;  /* 0x0000000300007219 */ /* 0x000fe200000006ff */
[----:B------:R-:W-:Y:S02]  /*2dd0*/  IMAD.SHL.U32 R3, R3, 0x20, RZ ;  /* 0x0000002003037824 */ /* 0x000fe400078e00ff */
[----:B------:R1:W-:Y:S04]  /*2de0*/  ATOMS.OR RZ, [UR4+0x14], R2 ;  /* 0x00001402ffff798c */ /* 0x0003e8000b000004 */
[----:B------:R1:W-:Y:S04]  /*2df0*/  ATOMS.OR RZ, [UR4+0x18], R0 ;  /* 0x00001800ffff798c */ /* 0x0003e8000b000004 */
[----:B------:R1:W-:Y:S01]  /*2e00*/  STS [UR37+0x180], R3 ;  /* 0x00018003ff007988 */ /* 0x0003e20008000825 */
[----:B------:R-:W-:Y:S05]  /*2e10*/  BRA `(.L_x_50) ;  /* 0x0000000000107947 */ /* 0x000fea0003800000 */
.L_x_49:
[----:B------:R-:W-:Y:S02]  /*2e20*/  MOV R0, 0xffffffff ;  /* 0xffffffff00007802 */ /* 0x000fe40000000f00 */
[----:B---3--:R-:W-:-:S03]  /*2e30*/  MOV R2, 0x2e60 ;  /* 0x00002e6000027802 */ /* 0x008fc60000000f00 */
[----:B------:R1:W-:Y:S04]  /*2e40*/  STS [UR37+0x180], R0 ;  /* 0x00018000ff007988 */ /* 0x0003e80008000825 */
[----:B-1---5:R-:W-:Y:S05]  /*2e50*/  CALL.REL.NOINC `($__internal_1_$__cuda_sm10x_tcgen05_guardrail_trap_phase_invalid_during_alloc) ;  /* 0x0000006400e87944 */ /* 0x022fea0003c00000 */
.L_x_50:
[----:B------:R-:W-:Y:S05]  /*2e60*/  WARPSYNC.ALL ;  /* 0x0000000000007948 */ /* 0x000fea0003800000 */
[----:B------:R-:W2:Y:S01]  /*2e70*/  S2UR UR4, SR_CgaCtaId ;  /* 0x00000000000479c3 */ /* 0x000ea20000008800 */
[----:B------:R-:W-:Y:S01]  /*2e80*/  UMOV UR5, 0x400 ;  /* 0x0000040000057882 */ /* 0x000fe20000000000 */
[----:B------:R-:W-:-:S06]  /*2e90*/  NOP ;  /* 0x0000000000007918 */ /* 0x000fcc0000000000 */
[----:B------:R-:W-:Y:S06]  /*2ea0*/  BAR.ARV 0x6, 0xa0 ;  /* 0x0182800000007b1d */ /* 0x000fec0000002000 */
[----:B------:R-:W4:Y:S01]  /*2eb0*/  LDCU UR6, c[0x0][0x38c] ;  /* 0x00007180ff0677ac */ /* 0x000f220008000800 */
[----:B------:R-:W-:Y:S01]  /*2ec0*/  IMAD.MOV.U32 R11, RZ, RZ, 0x1 ;  /* 0x00000001ff0b7424 */ /* 0x000fe200078e00ff */
[----:B------:R-:W-:Y:S01]  /*2ed0*/  CS2R R8, SRZ ;  /* 0x0000000000087805 */ /* 0x000fe2000001ff00 */
[----:B------:R-:W-:Y:S01]  /*2ee0*/  IMAD.MOV.U32 R10, RZ, RZ, RZ ;  /* 0x000000ffff0a7224 */ /* 0x000fe200078e00ff */
[----:B------:R-:W-:Y:S01]  /*2ef0*/  UISETP.LT.AND UP0, UPT, UR15, 0x1, UPT ;  /* 0x000000010f00788c */ /* 0x000fe2000bf01270 */
[----:B------:R-:W-:Y:S01]  /*2f00*/  UMOV UR22, URZ ;  /* 0x000000ff00167c82 */ /* 0x000fe20008000000 */
[----:B------:R-:W-:-:S02]  /*2f10*/  UMOV UR21, URZ ;  /* 0x000000ff00157c82 */ /* 0x000fc40008000000 */
[----:B------:R-:W-:Y:S02]  /*2f20*/  USEL UR9, UR15, 0x1, !UP0 ;  /* 0x000000010f097887 */ /* 0x000fe4000c000000 */
[----:B--2---:R-:W-:Y:S02]  /*2f30*/  ULEA UR4, UR4, UR5, 0x18 ;  /* 0x0000000504047291 */ /* 0x004fe4000f8ec0ff */
[----:B------:R-:W-:Y:S02]  /*2f40*/  UIADD3 UR9, UPT, UPT, -UR9, URZ, URZ ;  /* 0x000000ff09097290 */ /* 0x000fe4000fffe1ff */
[----:B------:R-:W-:Y:S02]  /*2f50*/  UIADD3 UR10, UPT, UPT, UR4, 0x8400, URZ ;  /* 0x00008400040a7890 */ /* 0x000fe4000fffe0ff */
[----:B------:R-:W-:Y:S02]  /*2f60*/  UIADD3 UR11, UPT, UPT, UR4, 0x1c400, URZ ;  /* 0x0001c400040b7890 */ /* 0x000fe4000fffe0ff */
[----:B------:R-:W-:Y:S01]  /*2f70*/  UIADD3 UR12, UPT, UPT, UR4, 0x30400, URZ ;  /* 0x00030400040c7890 */ /* 0x000fe2000fffe0ff */
[----:B-1----:R-:W1:Y:S01]  /*2f80*/  LDS R0, [UR4+0x180] ;  /* 0x00018004ff007984 */ /* 0x002e620008000800 */
[----:B------:R-:W-:-:S02]  /*2f90*/  USHF.R.U32.HI UR10, URZ, 0x4, UR10 ;  /* 0x00000004ff0a7899 */ /* 0x000fc4000801160a */
[----:B------:R-:W-:Y:S02]  /*2fa0*/  USHF.R.U32.HI UR11, URZ, 0x4, UR11 ;  /* 0x00000004ff0b7899 */ /* 0x000fe4000801160b */
[----:B------:R-:W-:Y:S02]  /*2fb0*/  USHF.R.U32.HI UR12, URZ, 0x4, UR12 ;  /* 0x00000004ff0c7899 */ /* 0x000fe4000801160c */
[----:B------:R-:W-:Y:S02]  /*2fc0*/  ULOP3.LUT UR10, UR10, 0x3fff, URZ, 0xc0, !UPT ;  /* 0x00003fff0a0a7892 */ /* 0x000fe4000f8ec0ff */
[----:B------:R-:W-:Y:S02]  /*2fd0*/  ULOP3.LUT UR11, UR11, 0x3fff, URZ, 0xc0, !UPT ;  /* 0x00003fff0b0b7892 */ /* 0x000fe4000f8ec0ff */
[----:B------:R-:W-:Y:S02]  /*2fe0*/  ULOP3.LUT UR12, UR12, 0x3fff, URZ, 0xc0, !UPT ;  /* 0x00003fff0c0c7892 */ /* 0x000fe4000f8ec0ff */
[----:B------:R-:W-:-:S02]  /*2ff0*/  ULOP3.LUT UR10, UR10, 0x10000, URZ, 0xfc, !UPT ;  /* 0x000100000a0a7892 */ /* 0x000fc4000f8efcff */
[----:B------:R-:W-:Y:S02]  /*3000*/  ULOP3.LUT UR11, UR11, 0x10000, URZ, 0xfc, !UPT ;  /* 0x000100000b0b7892 */ /* 0x000fe4000f8efcff */
[----:B------:R-:W-:Y:S02]  /*3010*/  ULOP3.LUT UR12, UR12, 0x10000, URZ, 0xfc, !UPT ;  /* 0x000100000c0c7892 */ /* 0x000fe4000f8efcff */
[----:B----4-:R-:W-:Y:S01]  /*3020*/  UISETP.GE.AND UP0, UPT, UR6, 0x1, UPT ;  /* 0x000000010600788c */ /* 0x010fe2000bf06270 */
[----:B-1----:R-:W-:Y:S01]  /*3030*/  R2UR UR25, R0 ;  /* 0x00000000001972ca */ /* 0x002fe200000e0000 */
[----:B------:R-:W-:-:S05]  /*3040*/  IMAD.MOV.U32 R0, RZ, RZ, 0x810 ;  /* 0x00000810ff007424 */ /* 0x000fca00078e00ff */
[----:B------:R-:W-:-:S07]  /*3050*/  R2UR UR23, R0 ;  /* 0x00000000001772ca */ /* 0x000fce00000e0000 */
[----:B------:R-:W-:Y:S02]  /*3060*/  ULOP3.LUT UR5, UR25, 0x1, URZ, 0xc0, !UPT ;  /* 0x0000000119057892 */ /* 0x000fe4000f8ec0ff */
[----:B------:R-:W-:Y:S02]  /*3070*/  UIADD3 UR24, UPT, UPT, UR25, 0x80, URZ ;  /* 0x0000008019187890 */ /* 0x000fe4000fffe0ff */
[----:B------:R-:W-:-:S04]  /*3080*/  ULOP3.LUT UR5, UR5, 0x494, URZ, 0xfc, !UPT ;  /* 0x0000049405057892 */ /* 0x000fc8000f8efcff */
[----:B------:R-:W-:-:S12]  /*3090*/  UPRMT UR23, UR5, 0x5410, UR23 ;  /* 0x0000541005177896 */ /* 0x000fd80008000017 */
.L_x_60:
[----:B------:R-:W-:Y:S02]  /*30a0*/  LEA R0, R10, UR4, 0x3 ;  /* 0x000000040a007c11 */ /* 0x000fe4000f8e18ff */
[----:B------:R-:W-:Y:S02]  /*30b0*/  SHF.L.U32 R5, R9, 0x1f, RZ ;  /* 0x0000001f09057819 */ /* 0x000fe400000006ff */
[----:B------:R-:W-:Y:S01]  /*30c0*/  PLOP3.LUT P0, PT, PT, PT, UP0, 0x80, 0x8 ;  /* 0x000000000008781c */ /* 0x000fe20003f0f008 */
[----:B------:R-:W-:Y:S01]  /*30d0*/  VIADD R3, R0, 0x100 ;  /* 0x0000010000037836 */ /* 0x000fe20000000000 */
[----:B-1----:R-:W1:Y:S02]  /*30e0*/  SYNCS.PHASECHK.TRANS64.TRYWAIT P1, [R0+URZ+0xf0], R5 ;  /* 0x0000f005000075a7 */ /* 0x002e6400080211ff */
[----:B-123--:R-:W-:Y:S09]  /*30f0*/  @!P1 BRA `(.L_x_53) ;  /* 0x0000005c00709947 */ /* 0x00eff20003800000 */
.L_x_156:
[----:B------:R-:W-:Y:S01]  /*3100*/  LEA R4, R10, UR4, 0x4 ;  /* 0x000000040a047c11 */ /* 0x000fe2000f8e20ff */
[----:B------:R-:W-:Y:S01]  /*3110*/  @UP0 ULEA UR5, UR21, UR4, 0x3 ;  /* 0x0000000415050291 */ /* 0x000fe2000f8e18ff */
[----:B------:R-:W-:Y:S01]  /*3120*/  PLOP3.LUT P2, PT, PT, PT, PT, 0x80, 0x8 ;  /* 0x000000000008781c */ /* 0x000fe20003f4f070 */
[----:B------:R-:W-:Y:S01]  /*3130*/  ULEA UR7, UR22, UR4, 0x3 ;  /* 0x0000000416077291 */ /* 0x000fe2000f8e18ff */
[----:B------:R-:W-:Y:S01]  /*3140*/  PRMT R3, RZ, 0x654, R3 ;  /* 0x00000654ff037816 */ /* 0x000fe20000000003 */
[----:B------:R-:W-:Y:S01]  /*3150*/  ULEA UR8, UR22, UR25, 0x6 ;  /* 0x0000001916087291 */ /* 0x000fe2000f8e30ff */
[----:B-1----:R-:W1:Y:S01]  /*3160*/  LDS.128 R4, [R4+0x160] ;  /* 0x0001600004047984 */ /* 0x002e620000000c00 */
[----:B---3--:R-:W-:Y:S02]  /*3170*/  @P0 SHF.L.U32 R2, R8, 0x1f, RZ ;  /* 0x0000001f08020819 */ /* 0x008fe400000006ff */
[----:B------:R-:W-:Y:S01]  /*3180*/  SHF.L.U32 R0, R11, 0x1f, RZ ;  /* 0x0000001f0b007819 */ /* 0x000fe200000006ff */
[----:B------:R-:W-:Y:S01]  /*3190*/  @!PT LDS RZ, [RZ] ;  /* 0x00000000fffff984 */ /* 0x000fe20000000800 */
[----:B------:R-:W-:Y:S01]  /*31a0*/  @!PT LDS RZ, [RZ] ;  /* 0x00000000fffff984 */ /* 0x000fe20000000800 */
[----:B------:R-:W-:Y:S01]  /*31b0*/  @!PT LDS RZ, [RZ] ;  /* 0x00000000fffff984 */ /* 0x000fe20000000800 */
[----:B------:R-:W-:Y:S01]  /*31c0*/  @!PT LDS RZ, [RZ] ;  /* 0x00000000fffff984 */ /* 0x000fe20000000800 */
[----:B------:R2:W-:Y:S06]  /*31d0*/  MEMBAR.ALL.CTA ;  /* 0x0000000000007992 */ /* 0x0005ec0000008000 */
[----:B--2---:R-:W2:Y:S02]  /*31e0*/  FENCE.VIEW.ASYNC.S ;  /* 0x00000000000073c6 */ /* 0x004ea40000000000 */
[----:B--2---:R2:W-:Y:S01]  /*31f0*/  SYNCS.ARRIVE.TRANS64.RED.A1T0 RZ, [R3+URZ], RZ ;  /* 0x000000ff03ff79a7 */ /* 0x0045e200081004ff */
[----:B------:R2:W3:Y:S01]  /*3200*/  @P0 SYNCS.PHASECHK.TRANS64.TRYWAIT P2, [UR5], R2 ;  /* 0x00000002ff0005a7 */ /* 0x0004e20008041105 */
[----:B-1----:R-:W-:Y:S01]  /*3210*/  LOP3.LUT P1, RZ, R6, 0x1, RZ, 0xc0, !PT ;  /* 0x0000000106ff7812 */ /* 0x002fe2000782c0ff */
[----:B------:R-:W1:Y:S02]  /*3220*/  SYNCS.PHASECHK.TRANS64.TRYWAIT P0, [UR7+0x120], R0 ;  /* 0x00012000ff0075a7 */ /* 0x000e640008001107 */
[----:B-123--:R-:W-:Y:S10]  /*3230*/  @!P0 BRA `(.L_x_54) ;  /* 0x0000005c00348947 */ /* 0x00eff40003800000 */
.L_x_158:
[----:B------:R-:W-:Y:S01]  /*3240*/  IADD3 R10, PT, PT, R10, 0x1, RZ ;  /* 0x000000010a0a7810 */ /* 0x000fe20007ffe0ff */
[----:B------:R-:W-:Y:S06]  /*3250*/  BRA.U !UP0, `(.L_x_55) ;  /* 0x0000000508047547 */ /* 0x000fec000b800000 */
[----:B------:R-:W-:Y:S01]  /*3260*/  HFMA2 R2, -RZ, RZ, 0, 0.0001239776611328125 ;  /* 0x00000810ff027431 */ /* 0x000fe200000001ff */
[----:B------:R-:W-:Y:S01]  /*3270*/  UMOV UR20, URZ ;  /* 0x000000ff00147c82 */ /* 0x000fe20008000000 */
[----:B------:R-:W-:Y:S01]  /*3280*/  UMOV UR19, 0x1 ;  /* 0x0000000100137882 */ /* 0x000fe20000000000 */
[----:B------:R-:W-:Y:S01]  /*3290*/  UMOV UR13, UR21 ;  /* 0x00000015000d7c82 */ /* 0x000fe20008000000 */
[----:B------:R-:W-:Y:S01]  /*32a0*/  UMOV UR18, UR9 ;  /* 0x0000000900127c82 */ /* 0x000fe20008000000 */
[----:B------:R-:W-:Y:S01]  /*32b0*/  UMOV UR17, UR15 ;  /* 0x0000000f00117c82 */ /* 0x000fe20008000000 */
[----:B------:R-:W-:-:S05]  /*32c0*/  UMOV UR16, URZ ;  /* 0x000000ff00107c82 */ /* 0x000fca0008000000 */
.L_x_59:
[----:B------:R-:W-:Y:S02]  /*32d0*/  UIADD3 UR18, UPT, UPT, UR18, 0x1, URZ ;  /* 0x0000000112127890 */ /* 0x000fe4000fffe0ff */
[----:B---3--:R-:W-:Y:S02]  /*32e0*/  ULEA UR6, UR13, UR4, 0x3 ;  /* 0x000000040d067291 */ /* 0x008fe4000f8e18ff */
[----:B------:R-:W-:Y:S01]  /*32f0*/  UISETP.NE.AND UP1, UPT, UR18, URZ, UPT ;  /* 0x000000ff1200728c */ /* 0x000fe2000bf25270 */
[----:B--2---:R-:W-:Y:S10]  /*3300*/  @P2 BRA `(.L_x_56) ;  /* 0x00000000000c2947 */ /* 0x004ff40003800000 */
[----:B-1----:R-:W-:Y:S04]  /*3310*/  SHF.L.U32 R3, R8, 0x1f, RZ ;  /* 0x0000001f08037819 */ /* 0x002fe800000006ff */
[----:B------:R-:W1:Y:S02]  /*3320*/  SYNCS.PHASECHK.TRANS64.TRYWAIT P0, [UR6], R3 ;  /* 0x00000003ff0075a7 */ /* 0x000e640008001106 */
[----:B-1----:R-:W-:Y:S05]  /*3330*/  @!P0 BRA `(.L_x_57) ;  /* 0x0000005c000c8947 */ /* 0x002fea0003800000 */
.L_x_56:
[----:B------:R-:W-:Y:S01]  /*3340*/  UISETP.NE.AND UP2, UPT, UR17, 0x1, UPT ;  /* 0x000000011100788c */ /* 0x000fe2000bf45270 */
[----:B------:R-:W-:Y:S01]  /*3350*/  PLOP3.LUT P2, PT, PT, PT, PT, 0x80, 0x8 ;  /* 0x000000000008781c */ /* 0x000fe20003f4f070 */
[----:B------:R-:W-:Y:S04]  /*3360*/  UIADD3 UR21, UPT, UPT, UR13, 0x1, URZ ;  /* 0x000000010d157890 */ /* 0x000fe8000fffe0ff */
[----:B------:R-:W-:Y:S01]  /*3370*/  UISETP.NE.AND UP3, UPT, UR21, 0xa, UPT ;  /* 0x0000000a1500788c */ /* 0x000fe2000bf65270 */
[----:B------:R-:W-:Y:S03]  /*3380*/  PLOP3.LUT P0, PT, PT, PT, UP2, 0x80, 0x8 ;  /* 0x000000000008781c */ /* 0x000fe60003f0f028 */
[----:B------:R-:W-:Y:S02]  /*3390*/  USEL UR14, URZ, 0x1, UP3 ;  /* 0x00000001ff0e7887 */ /* 0x000fe40009800000 */
[----:B------:R-:W-:Y:S04]  /*33a0*/  USEL UR21, UR21, URZ, UP3 ;  /* 0x000000ff15157287 */ /* 0x000fe80009800000 */
[----:B------:R-:W-:Y:S01]  /*33b0*/  @UP2 ULEA UR5, UR21, UR4, 0x3 ;  /* 0x0000000415052291 */ /* 0x000fe2000f8e18ff */
[----:B------:R-:W-:Y:S04]  /*33c0*/  LOP3.LUT R8, R8, UR14, RZ, 0x3c, !PT ;  /* 0x0000000e08087c12 */ /* 0x000fe8000f8e3cff */
[----:B-1----:R-:W-:Y:S04]  /*33d0*/  @P0 SHF.L.U32 R0, R8, 0x1f, RZ ;  /* 0x0000001f08000819 */ /* 0x002fe800000006ff */
[----:B------:R1:W2:Y:S01]  /*33e0*/  @P0 SYNCS.PHASECHK.TRANS64.TRYWAIT P2, [UR5], R0 ;  /* 0x00000000ff0005a7 */ /* 0x0002a20008041105 */
[----:B------:R-:W-:Y:S04]  /*33f0*/  ULOP3.LUT UR5, UR19, 0x1, URZ, 0xc0, !UPT ;  /* 0x0000000113057892 */ /* 0x000fe8000f8ec0ff */
[----:B------:R-:W-:Y:S09]  /*3400*/  UISETP.NE.U32.AND UP2, UPT, UR5, 0x1, UPT ;  /* 0x000000010500788c */ /* 0x000ff2000bf45070 */
[----:B------:R-:W-:Y:S05]  /*3410*/  BRA.U UP2, `(.L_x_58) ;  /* 0x0000000102107547 */ /* 0x000fea000b800000 */
[----:B------:R-:W-:Y:S01]  /*3420*/  ULEA UR26, UR13, UR12, 0x7 ;  /* 0x0000000c0d1a7291 */ /* 0x000fe2000f8e38ff */
[----:B------:R-:W-:Y:S08]  /*3430*/  UMOV UR27, 0x4008 ;  /* 0x00004008001b7882 */ /* 0x000ff00000000000 */
[----:B------:R3:W-:Y:S01]  /*3440*/  UTCCP.T.S.128dp128bit tmem[UR25+0x80], gdesc[UR26] ;  /* 0x0000801a190079e7 */ /* 0x0007e20008180000 */
[----:B------:R-:W-:Y:S02]  /*3450*/  NOP ;  /* 0x0000000000007918 */ /* 0x000fe40000000000 */
.L_x_58:
[----:B------:R-:W-:Y:S01]  /*3460*/  ELECT P0, URZ, PT ;  /* 0x0000000000ff782f */ /* 0x000fe20003800000 */
[----:B------:R-:W-:Y:S02]  /*3470*/  ULEA UR5, UR20, UR24, 0x1 ;  /* 0x0000001814057291 */ /* 0x000fe4000f8e08ff */
[----:B------:R-:W-:Y:S02]  /*3480*/  ULEA UR28, UR13, UR11, 0x9 ;  /* 0x0000000b0d1c7291 */ /* 0x000fe4000f8e48ff */
[----:B------:R-:W-:Y:S02]  /*3490*/  UIADD3 UR14, UPT, UPT, UR5, 0x1, URZ ;  /* 0x00000001050e7890 */ /* 0x000fe4000fffe0ff */
[----:B------:R-:W-:Y:S02]  /*34a0*/  UISETP.NE.U32.AND UP2, UPT, UR16, URZ, UPT ;  /* 0x000000ff1000728c */ /* 0x000fe4000bf45070 */
[----:B---3--:R-:W-:Y:S02]  /*34b0*/  ULOP3.LUT UR27, UR14, 0x1, URZ, 0xc0, !UPT ;  /* 0x000000010e1b7892 */ /* 0x008fe4000f8ec0ff */
[----:B------:R-:W-:Y:S02]  /*34c0*/  ULOP3.LUT UR34, UR5, 0xfffffffe, URZ, 0xc0, !UPT ;  /* 0xfffffffe05227892 */ /* 0x000fe4000f8ec0ff */
[----:B------:R-:W-:Y:S01]  /*34d0*/  @P0 R2UR UR26, R2 ;  /* 0x00000000021a02ca */ /* 0x000fe200000e0000 */
[----:B------:R-:W-:Y:S02]  /*34e0*/  ULOP3.LUT UR27, UR27, 0x494, URZ, 0xfc, !UPT ;  /* 0x000004941b1b7892 */ /* 0x000fe4000f8efcff */
[----:B------:R-:W-:Y:S02]  /*34f0*/  UIADD3 UR32, UPT, UPT, UR28, 0x4, URZ ;  /* 0x000000041c207890 */ /* 0x000fe4000fffe0ff */
[----:B------:R-:W-:Y:S02]  /*3500*/  ULOP3.LUT UR36, UR14, 0xfffffffe, URZ, 0xc0, !UPT ;  /* 0xfffffffe0e247892 */ /* 0x000fe4000f8ec0ff */
[----:B------:R-:W-:Y:S01]  /*3510*/  UIADD3 UR6, UPT, UPT, UR6, 0x50, URZ ;  /* 0x0000005006067890 */ /* 0x000fe2000fffe0ff */
[----:B------:R-:W-:Y:S01]  /*3520*/  IMAD.U32 R3, RZ, RZ, UR27 ;  /* 0x0000001bff037e24 */ /* 0x000fe2000f8e00ff */
[----:B------:R-:W-:Y:S02]  /*3530*/  UIADD3 UR19, UPT, UPT, UR19, 0x1, URZ ;  /* 0x0000000113137890 */ /* 0x000fe4000fffe0ff */
[----:B------:R-:W-:Y:S02]  /*3540*/  UIADD3 UR17, UPT, UPT, UR17, -0x1, URZ ;  /* 0xffffffff11117890 */ /* 0x000fe4000fffe0ff */
[----:B------:R-:W-:Y:S01]  /*3550*/  ULOP3.LUT UR20, UR20, 0x1, URZ, 0x3c, !UPT ;  /* 0x0000000114147892 */ /* 0x000fe2000f8e3cff */
[----:B-1----:R-:W-:Y:S01]  /*3560*/  IMAD.U32 R0, RZ, RZ, UR26 ;  /* 0x0000001aff007e24 */ /* 0x002fe2000f8e00ff */
[----:B------:R-:W-:Y:S01]  /*3570*/  ULEA UR26, UR13, UR10, 0x9 ;  /* 0x0000000a0d1a7291 */ /* 0x000fe2000f8e48ff */
[----:B------:R-:W-:Y:S01]  /*3580*/  UMOV UR29, 0x40004040 ;  /* 0x40004040001d7882 */ /* 0x000fe20000000000 */
[----:B------:R-:W-:Y:S02]  /*3590*/  UMOV UR27, 0x80004020 ;  /* 0x80004020001b7882 */ /* 0x000fe40000000000 */
[----:B------:R-:W-:Y:S01]  /*35a0*/  UIADD3 UR30, UPT, UPT, UR26, 0x2, URZ ;  /* 0x000000021a1e7890 */ /* 0x000fe2000fffe0ff */
[----:B------:R-:W-:Y:S01]  /*35b0*/  @P0 PRMT R0, R3, 0x5410, R0 ;  /* 0x0000541003000816 */ /* 0x000fe20000000000 */
[----:B------:R-:W-:Y:S01]  /*35c0*/  UMOV UR35, UR23 ;  /* 0x0000001700237c82 */ /* 0x000fe20008000000 */
[----:B------:R-:W-:Y:S01]  /*35d0*/  UMOV UR33, 0x40004040 ;  /* 0x4000404000217882 */ /* 0x000fe20000000000 */
[----:B------:R-:W-:Y:S01]  /*35e0*/  UMOV UR31, 0x80004020 ;  /* 0x80004020001f7882 */ /* 0x000fe20000000000 */
[----:B------:R-:W-:Y:S01]  /*35f0*/  @P0 R2UR UR13, R0 ;  /* 0x00000000000d02ca */ /* 0x000fe200000e0000 */
[----:B------:R3:W-:Y:S01]  /*3600*/  UTCHMMA gdesc[UR26], gdesc[UR28], tmem[UR8], tmem[UR34], idesc[UR35], UP2 ;  /* 0x00ff221c1a0075ea */ /* 0x0007e20009000008 */
[----:B------:R-:W-:Y:S11]  /*3610*/  UMOV UR16, 0x1 ;  /* 0x0000000100107882 */ /* 0x000ff60000000000 */
[----:B------:R-:W-:Y:S01]  /*3620*/  UMOV UR37, UR13 ;  /* 0x0000000d00257c82 */ /* 0x000fe20008000000 */
[----:B------:R-:W-:Y:S01]  /*3630*/  UMOV UR13, UR21 ;  /* 0x00000015000d7c82 */ /* 0x000fe20008000000 */
[----:B------:R3:W-:Y:S01]  /*3640*/  UTCHMMA gdesc[UR30], gdesc[UR32], tmem[UR8], tmem[UR36], idesc[UR37], UPT ;  /* 0x00ff24201e0075ea */ /* 0x0007e2000b800008 */
[----:B------:R3:W-:Y:S01]  /*3650*/  UTCBAR [UR6], URZ ;  /* 0x000000ff060073e9 */ /* 0x0007e200080000ff */
[----:B------:R-:W-:Y:S05]  /*3660*/  BRA.U UP1, `(.L_x_59) ;  /* 0xfffffffd01187547 */ /* 0x000fea000b83ffff */
.L_x_55:
[----:B------:R-:W-:Y:S01]  /*3670*/  UIADD3 UR22, UPT, UPT, UR22, 0x1, URZ ;  /* 0x0000000116167890 */ /* 0x000fe2000fffe0ff */
[C---:B------:R-:W-:Y:S01]  /*3680*/  ISETP.NE.AND P0, PT, R10.reuse, 0x2, PT ;  /* 0x000000020a00780c */ /* 0x040fe20003f05270 */
[----:B------:R-:W-:Y:S02]  /*3690*/  UIADD3 UR7, UPT, UPT, UR7, 0x110, URZ ;  /* 0x0000011007077890 */ /* 0x000fe4000fffe0ff */
[----:B------:R-:W-:Y:S01]  /*36a0*/  UISETP.NE.AND UP1, UPT, UR22, 0x2, UPT ;  /* 0x000000021600788c */ /* 0x000fe2000bf25270 */
[----:B-1----:R-:W-:Y:S02]  /*36b0*/  SEL R0, RZ, 0x1, P0 ;  /* 0x00000001ff007807 */ /* 0x002fe40000000000 */
[----:B------:R-:W-:Y:S01]  /*36c0*/  SEL R10, R10, RZ, P0 ;  /* 0x000000ff0a0a7207 */ /* 0x000fe20000000000 */
[----:B------:R-:W-:Y:S01]  /*36d0*/  USEL UR5, URZ, 0x1, UP1 ;  /* 0x00000001ff057887 */ /* 0x000fe20008800000 */
[----:B------:R-:W-:Y:S01]  /*36e0*/  LOP3.LUT R9, R9, R0, RZ, 0x3c, !PT ;  /* 0x0000000009097212 */ /* 0x000fe200078e3cff */
[----:B------:R-:W-:Y:S01]  /*36f0*/  USEL UR22, UR22, URZ, UP1 ;  /* 0x000000ff16167287 */ /* 0x000fe20008800000 */
[----:B------:R1:W-:Y:S03]  /*3700*/  UTCBAR [UR7], URZ ;  /* 0x000000ff070073e9 */ /* 0x0003e600080000ff */
[----:B------:R-:W-:Y:S01]  /*3710*/  LOP3.LUT R11, R11, UR5, RZ, 0x3c, !PT ;  /* 0x000000050b0b7c12 */ /* 0x000fe2000f8e3cff */
[----:B------:R-:W-:Y:S07]  /*3720*/  @P1 BRA `(.L_x_60) ;  /* 0xfffffff8005c1947 */ /* 0x000fee000383ffff */
[----:B------:R-:W4:Y:S01]  /*3730*/  S2UR UR5, SR_CgaCtaId ;  /* 0x00000000000579c3 */ /* 0x000f220000008800 */
[----:B------:R-:W-:Y:S01]  /*3740*/  ELECT P0, URZ, PT ;  /* 0x0000000000ff782f */ /* 0x000fe20003800000 */
[----:B------:R-:W-:Y:S01]  /*3750*/  IMAD.MOV.U32 R0, RZ, RZ, 0x1 ;  /* 0x00000001ff007424 */ /* 0x000fe200078e00ff */
[----:B------:R-:W-:Y:S01]  /*3760*/  UIADD3 UR4, UPT, UPT, UR4, 0x120, URZ ;  /* 0x0000012004047890 */ /* 0x000fe2000fffe0ff */
[----:B------:R-:W-:Y:S01]  /*3770*/  SHF.L.U32 R3, R11, 0x1f, RZ ;  /* 0x0000001f0b037819 */ /* 0x000fe200000006ff */
[----:B---3--:R-:W-:-:S03]  /*3780*/  UMOV UR6, 0x40 ;  /* 0x0000004000067882 */ /* 0x008fc60000000000 */
[----:B------:R-:W-:Y:S01]  /*3790*/  UVIRTCOUNT.DEALLOC.SMPOOL 0x80 ;  /* 0x000000800000784c */ /* 0x000fe20000000000 */
[----:B----4-:R-:W-:Y:S02]  /*37a0*/  ULEA UR5, UR5, UR6, 0x18 ;  /* 0x0000000605057291 */ /* 0x010fe4000f8ec0ff */
[----:B------:R-:W-:-:S07]  /*37b0*/  ULEA UR6, UR22, UR4, 0x3 ;  /* 0x0000000416067291 */ /* 0x000fce000f8e18ff */
[----:B------:R3:W-:Y:S02]  /*37c0*/  @P0 STS.U8 [UR5+0x1c], R0 ;  /* 0x00001c00ff000988 */ /* 0x0007e40008000005 */
[----:B------:R-:W4:Y:S02]  /*37d0*/  SYNCS.PHASECHK.TRANS64.TRYWAIT P0, [UR6], R3 ;  /* 0x00000003ff0075a7 */ /* 0x000f240008001106 */
[----:B---34-:R-:W-:Y:S05]  /*37e0*/  @!P0 BRA `(.L_x_61) ;  /* 0x0000005400f88947 */ /* 0x018fea0003800000 */
.L_x_161:
[----:B-1----:R-:W-:-:S04]  /*37f0*/  UIADD3 UR7, UPT, UPT, UR22, 0x1, URZ ;  /* 0x0000000116077890 */ /* 0x002fc8000fffe0ff */
[----:B------:R-:W-:-:S04]  /*3800*/  UISETP.NE.AND UP0, UPT, UR7, 0x2, UPT ;  /* 0x000000020700788c */ /* 0x000fc8000bf05270 */
[----:B------:R-:W-:Y:S02]  /*3810*/  USEL UR6, URZ, 0x1, UP0 ;  /* 0x00000001ff067887 */ /* 0x000fe40008000000 */
[----:B------:R-:W-:-:S04]  /*3820*/  USEL UR7, UR7, URZ, UP0 ;  /* 0x000000ff07077287 */ /* 0x000fc80008000000 */
[----:B------:R-:W-:Y:S01]  /*3830*/  ULEA UR7, UR7, UR4, 0x3 ;  /* 0x0000000407077291 */ /* 0x000fe2000f8e18ff */
[----:B---3--:R-:W-:-:S04]  /*3840*/  LOP3.LUT R3, R11, UR6, RZ, 0x3c, !PT ;  /* 0x000000060b037c12 */ /* 0x008fc8000f8e3cff */
[----:B------:R-:W-:-:S04]  /*3850*/  SHF.L.U32 R3, R3, 0x1f, RZ ;  /* 0x0000001f03037819 */ /* 0x000fc800000006ff */
[----:B------:R-:W1:Y:S02]  /*3860*/  SYNCS.PHASECHK.TRANS64.TRYWAIT P0, [UR7], R3 ;  /* 0x00000003ff0075a7 */ /* 0x000e640008001107 */
[----:B-1----:R-:W-:Y:S05]  /*3870*/  @!P0 BRA `(.L_x_62) ;  /* 0x0000005400ec8947 */ /* 0x002fea0003800000 */
.L_x_163:
[----:B------:R-:W-:Y:S01]  /*3880*/  NOP ;  /* 0x0000000000007918 */ /* 0x000fe20000000000 */
[----:B-1----:R-:W1:Y:S01]  /*3890*/  LDS R0, [UR5+0x14] ;  /* 0x00001405ff007984 */ /* 0x002e620008000800 */
[----:B------:R-:W-:Y:S01]  /*38a0*/  ULOP3.LUT UR6, UR25, 0xffff, URZ, 0xc0, !UPT ;  /* 0x0000ffff19067892 */ /* 0x000fe2000f8ec0ff */
[----:B------:R-:W-:Y:S01]  /*38b0*/  UMOV UR8, 0xffff ;  /* 0x0000ffff00087882 */ /* 0x000fe20000000000 */
[----:B------:R-:W-:Y:S02]  /*38c0*/  UMOV UR4, 0x1 ;  /* 0x0000000100047882 */ /* 0x000fe40000000000 */
[----:B------:R-:W-:-:S04]  /*38d0*/  USHF.R.U32.HI UR6, URZ, 0x5, UR6 ;  /* 0x00000005ff067899 */ /* 0x000fc80008011606 */
[----:B------:R-:W-:Y:S02]  /*38e0*/  USHF.L.U32 UR8, UR8, UR6, URZ ;  /* 0x0000000608087299 */ /* 0x000fe400080006ff */
[----:B------:R-:W-:-:S04]  /*38f0*/  USHF.L.U32 UR4, UR4, UR6, URZ ;  /* 0x0000000604047299 */ /* 0x000fc800080006ff */
[----:B-1----:R-:W-:-:S04]  /*3900*/  LOP3.LUT R0, R0, UR8, RZ, 0xc0, !PT ;  /* 0x0000000800007c12 */ /* 0x002fc8000f8ec0ff */
[----:B------:R-:W-:-:S13]  /*3910*/  ISETP.NE.AND P0, PT, R0, UR8, PT ;  /* 0x0000000800007c0c */ /* 0x000fda000bf05270 */
[----:B------:R-:W-:Y:S05]  /*3920*/  @P0 BRA `(.L_x_63) ;  /* 0x0000000000580947 */ /* 0x000fea0003800000 */
[----:B------:R-:W1:Y:S02]  /*3930*/  LDS R0, [UR5+0x18] ;  /* 0x00001805ff007984 */ /* 0x000e640008000800 */
[----:B-1----:R-:W-:-:S04]  /*3940*/  LOP3.LUT R0, R0, UR4, RZ, 0xc0, !PT ;  /* 0x0000000400007c12 */ /* 0x002fc8000f8ec0ff */
[----:B------:R-:W-:-:S13]  /*3950*/  ISETP.NE.AND P0, PT, R0, UR4, PT ;  /* 0x0000000400007c0c */ /* 0x000fda000bf05270 */
[----:B------:R-:W-:Y:S05]  /*3960*/  @P0 BRA `(.L_x_64) ;  /* 0x00000000003c0947 */ /* 0x000fea0003800000 */
[----:B------:R-:W1:Y:S01]  /*3970*/  S2R R2, SR_LANEID ;  /* 0x0000000000027919 */ /* 0x000e620000000000 */
[----:B------:R-:W-:Y:S01]  /*3980*/  ULOP3.LUT UR8, URZ, UR8, URZ, 0x33, !UPT ;  /* 0x00000008ff087292 */ /* 0x000fe2000f8e33ff */
[----:B------:R-:W-:Y:S01]  /*3990*/  LOP3.LUT R4, RZ, UR4, RZ, 0x33, !PT ;  /* 0x00000004ff047c12 */ /* 0x000fe2000f8e33ff */
[----:B------:R-:W-:Y:S02]  /*39a0*/  VOTEU.ANY UR7, UPT, PT ;  /* 0x0000000000077886 */ /* 0x000fe400038e0100 */
[----:B------:R-:W-:Y:S01]  /*39b0*/  UFLO.U32 UR7, UR7 ;  /* 0x00000007000772bd */ /* 0x000fe200080e0000 */
[----:B------:R-:W3:Y:S01]  /*39c0*/  REDUX UR4, R4 ;  /* 0x00000000040473c4 */ /* 0x000ee20000000000 */
[----:B------:R-:W-:-:S06]  /*39d0*/  IMAD.U32 R0, RZ, RZ, UR8 ;  /* 0x00000008ff007e24 */ /* 0x000fcc000f8e00ff */
[----:B------:R4:W-:Y:S01]  /*39e0*/  UTCATOMSWS.AND URZ, UR8 ;  /* 0x0000000800ff79e3 */ /* 0x0009e20008000000 */
[----:B------:R-:W2:Y:S01]  /*39f0*/  REDUX UR6, R0 ;  /* 0x00000000000673c4 */ /* 0x000ea20000000000 */
[----:B-1----:R-:W-:Y:S01]  /*3a00*/  ISETP.EQ.U32.AND P0, PT, R2, UR7, PT ;  /* 0x0000000702007c0c */ /* 0x002fe2000bf02070 */
[----:B---3--:R-:W-:Y:S01]  /*3a10*/  IMAD.U32 R2, RZ, RZ, UR4 ;  /* 0x00000004ff027e24 */ /* 0x008fe2000f8e00ff */
[----:B--2---:R-:W-:-:S11]  /*3a20*/  MOV R3, UR6 ;  /* 0x0000000600037c02 */ /* 0x004fd60008000f00 */
[----:B------:R4:W-:Y:S04]  /*3a30*/  @P0 ATOMS.AND RZ, [UR5+0x14], R3 ;  /* 0x00001403ffff098c */ /* 0x0009e8000a800005 */
[----:B------:R4:W-:Y:S01]  /*3a40*/  @P0 ATOMS.AND RZ, [UR5+0x18], R2 ;  /* 0x00001802ffff098c */ /* 0x0009e2000a800005 */
[----:B------:R-:W-:Y:S05]  /*3a50*/  BRA `(.L_x_65) ;  /* 0x0000000000147947 */ /* 0x000fea0003800000 */
.L_x_64:
[----:B------:R-:W-:Y:S02]  /*3a60*/  MOV R2, 0x3a80 ;  /* 0x00003a8000027802 */ /* 0x000fe40000000f00 */
[----:B--2--5:R-:W-:Y:S05]  /*3a70*/  CALL.REL.NOINC `($__internal_0_$__cuda_sm10x_tcgen05_guardrail_trap_col_being_dealloced_not_returned_by_alloc) ;  /* 0x0000005800d47944 */ /* 0x024fea0003c00000 */
[----:B------:R-:W-:Y:S05]  /*3a80*/  BRA `(.L_x_65) ;  /* 0x0000000000087947 */ /* 0x000fea0003800000 */
.L_x_63:
[----:B------:R-:W-:Y:S02]  /*3a90*/  MOV R2, 0x3ab0 ;  /* 0x00003ab000027802 */ /* 0x000fe40000000f00 */
[----:B--2--5:R-:W-:Y:S05]  /*3aa0*/  CALL.REL.NOINC `($__internal_2_$__cuda_sm10x_tcgen05_guardrail_trap_unallocated_columns_being_dealloced) ;  /* 0x0000005800e07944 */ /* 0x024fea0003c00000 */
.L_x_65:
[----:B------:R-:W-:Y:S01]  /*3ab0*/  NOP ;  /* 0x0000000000007918 */ /* 0x000fe20000000000 */
[----:B----4-:R-:W-:Y:S05]  /*3ac0*/  EXIT ;  /* 0x000000000000794d */ /* 0x010fea0003800000 */
.L_x_48:
[----:B------:R-:W-:Y:S05]  /*3ad0*/  BRA.U !UP0, `(.L_x_66) ;  /* 0x0000001508547547 */ /* 0x000fea000b800000 */
[----:B------:R-:W1:Y:S01]  /*3ae0*/  LDC R0, c[0x0][0xd30] ;  /* 0x00034c00ff007b82 */ /* 0x000e620000000800 */
[----:B------:R-:W-:Y:S01]  /*3af0*/  UMOV UR4, 0x400 ;  /* 0x0000040000047882 */ /* 0x000fe20000000000 */
[----:B------:R-:W-:Y:S01]  /*3b00*/  HFMA2 R34, -RZ, RZ, 0, 0 ;  /* 0x00000000ff227431 */ /* 0x000fe200000001ff */
[----:B------:R-:W-:Y:S01]  /*3b10*/  ULEA UR4, UR37, UR4, 0x18 ;  /* 0x0000000425047291 */ /* 0x000fe2000f8ec0ff */
[----:B------:R-:W-:Y:S01]  /*3b20*/  IMAD.MOV.U32 R37, RZ, RZ, 0x1 ;  /* 0x00000001ff257424 */ /* 0x000fe200078e00ff */
[----:B------:R-:W-:Y:S01]  /*3b30*/  UISETP.NE.AND UP0, UPT, UR8, 0x2, UPT ;  /* 0x000000020800788c */ /* 0x000fe2000bf05270 */
[----:B------:R-:W-:Y:S01]  /*3b40*/  IMAD.MOV.U32 R36, RZ, RZ, RZ ;  /* 0x000000ffff247224 */ /* 0x000fe200078e00ff */
[----:B------:R-:W-:Y:S01]  /*3b50*/  UIADD3 UR5, UPT, UPT, UR4, 0xb8, URZ ;  /* 0x000000b804057890 */ /* 0x000fe2000fffe0ff */
[----:B------:R-:W2:Y:S01]  /*3b60*/  LDC R29, c[0x0][0x370] ;  /* 0x0000dc00ff1d7b82 */ /* 0x000ea20000000800 */
[----:B------:R-:W-:Y:S01]  /*3b70*/  MOV R31, 0x2000 ;  /* 0x00002000001f7802 */ /* 0x000fe20000000f00 */
[----:B------:R-:W-:-:S02]  /*3b80*/  UPLOP3.LUT UP1, UPT, UPT, UPT, UPT, 0x40, 0x4 ;  /* 0x000000000004789c */ /* 0x000fc40003f2e870 */
[----:B------:R-:W-:Y:S02]  /*3b90*/  USEL UR6, URZ, 0x1, UP0 ;  /* 0x00000001ff067887 */ /* 0x000fe40008000000 */
[----:B------:R-:W-:Y:S02]  /*3ba0*/  UIADD3 UR57, UPT, UPT, UR4, 0xa0, URZ ;  /* 0x000000a004397890 */ /* 0x000fe4000fffe0ff */
[----:B------:R-:W4:Y:S01]  /*3bb0*/  LDC R8, c[0x0][0xd0c] ;  /* 0x00034300ff087b82 */ /* 0x000f220000000800 */
[----:B------:R-:W-:Y:S02]  /*3bc0*/  UIADD3 UR49, UPT, UPT, UR4, 0xa8, URZ ;  /* 0x000000a804317890 */ /* 0x000fe4000fffe0ff */
[----:B------:R-:W-:Y:S02]  /*3bd0*/  UIADD3 UR41, UPT, UPT, UR4, 0xb0, URZ ;  /* 0x000000b004297890 */ /* 0x000fe4000fffe0ff */
[----:B------:R-:W-:-:S03]  /*3be0*/  UPRMT UR5, UR37, 0x654, UR5 ;  /* 0x0000065425057896 */ /* 0x000fc60008000005 */
[----:B------:R-:W2:Y:S01]  /*3bf0*/  LDC R28, c[0x0][0xd20] ;  /* 0x00034800ff1c7b82 */ /* 0x000ea20000000800 */
[----:B-1----:R-:W-:-:S07]  /*3c00*/  ISETP.NE.AND P1, PT, R0, 0x1, PT ;  /* 0x000000010000780c */ /* 0x002fce0003f25270 */
[----:B------:R-:W1:Y:S08]  /*3c10*/  LDC.64 R38, c[0x0][0x348] ;  /* 0x0000d200ff267b82 */ /* 0x000e700000000a00 */
[----:B------:R-:W1:Y:S08]  /*3c20*/  LDC.64 R18, c[0x0][0xa88] ;  /* 0x0002a200ff127b82 */ /* 0x000e700000000a00 */
[----:B------:R-:W1:Y:S08]  /*3c30*/  LDC.64 R22, c[0x0][0xd10] ;  /* 0x00034400ff167b82 */ /* 0x000e700000000a00 */
[----:B------:R-:W1:Y:S08]  /*3c40*/  LDC.64 R6, c[0x0][0xd18] ;  /* 0x00034600ff067b82 */ /* 0x000e700000000a00 */
[----:B------:R-:W1:Y:S08]  /*3c50*/  LDC.64 R4, c[0x0][0xd28] ;  /* 0x00034a00ff047b82 */ /* 0x000e700000000a00 */
[----:B------:R-:W1:Y:S08]  /*3c60*/  LDC.64 R20, c[0x0][0xa90] ;  /* 0x0002a400ff147b82 */ /* 0x000e700000000a00 */
[----:B--2-4-:R-:W1:Y:S02]  /*3c70*/  LDC R30, c[0x0][0x374] ;  /* 0x0000dd00ff1e7b82 */ /* 0x014e640000000800 */
.L_x_77:
[----:B------:R-:W-:Y:S02]  /*3c80*/  LEA R0, R36, UR4, 0x3 ;  /* 0x0000000424007c11 */ /* 0x000fe4000f8e18ff */
[----:B------:R-:W-:Y:S02]  /*3c90*/  SHF.L.U32 R3, R34, 0x1f, RZ ;  /* 0x0000001f22037819 */ /* 0x000fe400000006ff */
[----:B------:R-:W-:Y:S02]  /*3ca0*/  LEA R24, R36, UR4, 0x4 ;  /* 0x0000000424187c11 */ /* 0x000fe4000f8e20ff */
[----:B------:R-:W2:Y:S02]  /*3cb0*/  SYNCS.PHASECHK.TRANS64.TRYWAIT P0, [R0+URZ+0xf0], R3 ;  /* 0x0000f003000075a7 */ /* 0x000ea400080011ff */
[----:B--2-4-:R-:W-:Y:S05]  /*3cc0*/  @!P0 BRA `(.L_x_67) ;  /* 0x0000005000f08947 */ /* 0x014fea0003800000 */
.L_x_164:
[----:B---3--:R-:W-:Y:S01]  /*3cd0*/  ISETP.GE.AND P0, PT, R2, 0x1, PT ;  /* 0x000000010200780c */ /* 0x008fe20003f06270 */
[----:B------:R-:W3:Y:S01]  /*3ce0*/  LDS.128 R24, [R24+0x160] ;  /* 0x0001600018187984 */ /* 0x000ee20000000c00 */
[----:B--2---:R-:W-:Y:S01]  /*3cf0*/  VIADD R0, R0, 0x100 ;  /* 0x0000010000007836 */ /* 0x004fe20000000000 */
[----:B------:R-:W-:Y:S01]  /*3d00*/  @!PT LDS RZ, [RZ] ;  /* 0x00000000fffff984 */ /* 0x000fe20000000800 */
[----:B------:R-:W-:Y:S01]  /*3d10*/  @!PT LDS RZ, [RZ] ;  /* 0x00000000fffff984 */ /* 0x000fe20000000800 */
[----:B------:R-:W-:Y:S01]  /*3d20*/  @!PT LDS RZ, [RZ] ;  /* 0x00000000fffff984 */ /* 0x000fe20000000800 */
[----:B------:R-:W-:Y:S01]  /*3d30*/  @!PT LDS RZ, [RZ] ;  /* 0x00000000fffff984 */ /* 0x000fe20000000800 */
[----:B------:R2:W-:Y:S06]  /*3d40*/  MEMBAR.ALL.CTA ;  /* 0x0000000000007992 */ /* 0x0005ec0000008000 */
[----:B--2---:R-:W2:Y:S01]  /*3d50*/  FENCE.VIEW.ASYNC.S ;  /* 0x00000000000073c6 */ /* 0x004ea20000000000 */
[----:B------:R-:W-:Y:S04]  /*3d60*/  PRMT R0, RZ, 0x654, R0 ;  /* 0x00000654ff007816 */ /* 0x000fe80000000000 */
[----:B--2---:R2:W-:Y:S01]  /*3d70*/  SYNCS.ARRIVE.TRANS64.RED.A1T0 RZ, [R0+URZ], RZ ;  /* 0x000000ff00ff79a7 */ /* 0x0045e200081004ff */
[----:B---3--:R-:W-:Y:S11]  /*3d80*/  LOP3.LUT P3, RZ, R26, 0x1, RZ, 0xc0, !PT ;  /* 0x000000011aff7812 */ /* 0x008ff6000786c0ff */
[----:B------:R-:W-:Y:S02]  /*3d90*/  @!UPT UIADD3 URZ, UPT, UPT, URZ, URZ, URZ ;  /* 0x000000fffffff290 */ /* 0x000fe4000fffe0ff */
[----:B------:R-:W-:Y:S02]  /*3da0*/  @P3 MOV R13, R24 ;  /* 0x00000018000d3202 */ /* 0x000fe40000000f00 */
[----:B------:R-:W-:Y:S01]  /*3db0*/  @P3 LOP3.LUT R10, R25, 0xffff, RZ, 0xc0, !PT ;  /* 0x0000ffff190a3812 */ /* 0x000fe200078ec0ff */
[----:B--2---:R-:W-:Y:S06]  /*3dc0*/  @!P0 BRA `(.L_x_68) ;  /* 0x0000000000a48947 */ /* 0x004fec0003800000 */
[----:B-1----:R-:W-:Y:S01]  /*3dd0*/  IMAD.HI.U32 R41, R30, R7, RZ ;  /* 0x000000071e297227 */ /* 0x002fe200078e00ff */
[----:B------:R-:W-:Y:S02]  /*3de0*/  ISETP.NE.AND P0, PT, R6, 0x1, PT ;  /* 0x000000010600780c */ /* 0x000fe40003f05270 */
[----:B------:R-:W-:Y:S01]  /*3df0*/  ISETP.NE.AND P2, PT, R2, 0x1, PT ;  /* 0x000000010200780c */ /* 0x000fe20003f45270 */
[----:B------:R-:W-:Y:S01]  /*3e00*/  IMAD.HI.U32 R40, R29, R22, RZ ;  /* 0x000000161d287227 */ /* 0x000fe200078e00ff */
[----:B------:R-:W-:Y:S02]  /*3e10*/  SHF.R.U32.HI R41, RZ, R28, R41 ;  /* 0x0000001cff297219 */ /* 0x000fe40000011629 */
[----:B------:R-:W-:Y:S01]  /*3e20*/  ISETP.NE.AND P4, PT, R8, 0x1, PT ;  /* 0x000000010800780c */ /* 0x000fe20003f85270 */
[----:B------:R-:W-:Y:S01]  /*3e30*/  IMAD.HI.U32 R42, R13, R22, RZ ;  /* 0x000000160d2a7227 */ /* 0x000fe200078e00ff */
[----:B------:R-:W-:Y:S02]  /*3e40*/  SHF.R.U32.HI R40, RZ, R23, R40 ;  /* 0x00000017ff287219 */ /* 0x000fe40000011628 */
[----:B------:R-:W-:Y:S01]  /*3e50*/  SEL R3, R30, R41, !P0 ;  /* 0x000000291e037207 */ /* 0x000fe20004000000 */
[C---:B------:R-:W-:Y:S01]  /*3e60*/  IMAD.HI.U32 R41, R10.reuse, R7, RZ ;  /* 0x000000070a297227 */ /* 0x040fe200078e00ff */
[----:B------:R-:W-:Y:S02]  /*3e70*/  SEL R11, R29, R40, !P4 ;  /* 0x000000281d0b7207 */ /* 0x000fe40006000000 */
[----:B------:R-:W-:Y:S01]  /*3e80*/  SHF.R.U32.HI R42, RZ, R23, R42 ;  /* 0x00000017ff2a7219 */ /* 0x000fe2000001162a */
[----:B------:R-:W-:Y:S01]  /*3e90*/  IMAD.HI.U32 R44, R3, R4, RZ ;  /* 0x00000004032c7227 */ /* 0x000fe200078e00ff */
[----:B------:R-:W-:Y:S03]  /*3ea0*/  SHF.R.U32.HI R41, RZ, R28, R41 ;  /* 0x0000001cff297219 */ /* 0x000fe60000011629 */
[----:B------:R-:W-:Y:S01]  /*3eb0*/  IMAD.HI.U32 R40, R11, R4, RZ ;  /* 0x000000040b287227 */ /* 0x000fe200078e00ff */
[----:B------:R-:W-:Y:S02]  /*3ec0*/  @P2 SHF.R.U32.HI R3, RZ, R5, R44 ;  /* 0x00000005ff032219 */ /* 0x000fe4000001162c */
[----:B------:R-:W-:Y:S02]  /*3ed0*/  SEL R9, R10, R41, !P0 ;  /* 0x000000290a097207 */ /* 0x000fe40004000000 */
[----:B------:R-:W-:Y:S01]  /*3ee0*/  @P2 SHF.R.U32.HI R11, RZ, R5, R40 ;  /* 0x00000005ff0b2219 */ /* 0x000fe20000011628 */
[C---:B------:R-:W-:Y:S01]  /*3ef0*/  IMAD R12, R2.reuse, R3, RZ ;  /* 0x00000003020c7224 */ /* 0x040fe200078e02ff */
[----:B------:R-:W-:Y:S01]  /*3f00*/  SEL R3, R13, R42, !P4 ;  /* 0x0000002a0d037207 */ /* 0x000fe20006000000 */
[C---:B------:R-:W-:Y:S03]  /*3f10*/  IMAD.HI.U32 R16, R9.reuse, R4, RZ ;  /* 0x0000000409107227 */ /* 0x040fe600078e00ff */
[----:B------:R-:W-:Y:S01]  /*3f20*/  ISETP.GE.AND P0, PT, R9, R12, PT ;  /* 0x0000000c0900720c */ /* 0x000fe20003f06270 */
[C---:B------:R-:W-:Y:S01]  /*3f30*/  IMAD R14, R2.reuse, R11, RZ ;  /* 0x0000000b020e7224 */ /* 0x040fe200078e02ff */
[----:B------:R-:W-:Y:S04]  /*3f40*/  SHF.R.U32.HI R16, RZ, R5, R16 ;  /* 0x00000005ff107219 */ /* 0x000fe80000011610 */
[----:B------:R-:W-:Y:S02]  /*3f50*/  ISETP.GE.OR P0, PT, R3, R14, P0 ;  /* 0x0000000e0300720c */ /* 0x000fe40000706670 */
[----:B------:R-:W-:Y:S05]  /*3f60*/  SEL R17, R9, R16, !P2 ;  /* 0x0000001009117207 */ /* 0x000fea0005000000 */
[----:B------:R-:W-:Y:S04]  /*3f70*/  IMAD.MOV R15, RZ, RZ, -R17 ;  /* 0x000000ffff0f7224 */ /* 0x000fe800078e0a11 */
[----:B------:R-:W-:Y:S02]  /*3f80*/  IMAD R15, R2, R15, R9 ;  /* 0x0000000f020f7224 */ /* 0x000fe400078e0209 */
[C---:B------:R-:W-:Y:S05]  /*3f90*/  @!P0 IMAD.HI.U32 R12, R3.reuse, R4, RZ ;  /* 0x00000004030c8227 */ /* 0x040fea00078e00ff */
[----:B------:R-:W-:Y:S04]  /*3fa0*/  @!P0 SHF.R.U32.HI R12, RZ, R5, R12 ;  /* 0x00000005ff0c8219 */ /* 0x000fe8000001160c */
[----:B------:R-:W-:Y:S01]  /*3fb0*/  @!P0 SEL R0, R3, R12, !P2 ;  /* 0x0000000c03008207 */ /* 0x000fe20005000000 */
[----:B------:R-:W-:Y:S03]  /*3fc0*/  IMAD.MOV R12, RZ, RZ, -R3 ;  /* 0x000000ffff0c7224 */ /* 0x000fe600078e0a03 */
[----:B------:R-:W-:Y:S01]  /*3fd0*/  @!P0 IADD3 R16, PT, PT, R17, -R0, RZ ;  /* 0x8000000011108210 */ /* 0x000fe20007ffe0ff */
[----:B------:R-:W-:Y:S01]  /*3fe0*/  @!P0 IMAD R0, R11, R15, R0 ;  /* 0x0000000f0b008224 */ /* 0x000fe200078e0200 */
[----:B------:R-:W-:Y:S01]  /*3ff0*/  IADD3 R11, PT, PT, -R9, RZ, RZ ;  /* 0x000000ff090b7210 */ /* 0x000fe20007ffe1ff */
[----:B------:R-:W-:Y:S02]  /*4000*/  IMAD R13, R8, R12, R13 ;  /* 0x0000000c080d7224 */ /* 0x000fe400078e020d */
[----:B------:R-:W-:Y:S02]  /*4010*/  @!P0 IMAD R9, R16, R2, R3 ;  /* 0x0000000210098224 */ /* 0x000fe400078e0203 */
[----:B------:R-:W-:Y:S02]  /*4020*/  @!P0 IMAD.MOV.U32 R3, RZ, RZ, R0 ;  /* 0x000000ffff038224 */ /* 0x000fe400078e0000 */
[----:B------:R-:W-:Y:S02]  /*4030*/  IMAD R10, R6, R11, R10 ;  /* 0x0000000b060a7224 */ /* 0x000fe400078e020a */
[----:B------:R-:W-:Y:S02]  /*4040*/  IMAD R13, R3, R8, R13 ;  /* 0x00000008030d7224 */ /* 0x000fe400078e020d */
[----:B------:R-:W-:Y:S02]  /*4050*/  IMAD R10, R9, R6, R10 ;  /* 0x00000006090a7224 */ /* 0x000fe400078e020a */
.L_x_68:
[----:B------:R-:W-:Y:S05]  /*4060*/  BRA.U UP1, `(.L_x_69) ;  /* 0x0000000101107547 */ /* 0x000fea000b800000 */
[----:B------:R-:W-:Y:S04]  /*4070*/  MOV R0, UR6 ;  /* 0x0000000600007c02 */ /* 0x000fe80008000f00 */
[----:B------:R-:W-:Y:S04]  /*4080*/  SHF.L.U32 R3, R0, 0x1f, RZ ;  /* 0x0000001f00037819 */ /* 0x000fe800000006ff */
[----:B------:R-:W2:Y:S02]  /*4090*/  SYNCS.PHASECHK.TRANS64.TRYWAIT P0, [UR4+0xe8], R3 ;  /* 0x0000e803ff0075a7 */ /* 0x000ea40008001104 */
[----:B--2---:R-:W-:Y:S05]  /*40a0*/  @!P0 BRA `(.L_x_70) ;  /* 0x00000050000c8947 */ /* 0x004fea0003800000 */
.L_x_69:
[C---:B-1----:R-:W-:Y:S01]  /*40b0*/  ISETP.NE.U32.AND P0, PT, R20.reuse, RZ, PT ;  /* 0x000000ff1400720c */ /* 0x042fe20003f05070 */
[----:B------:R-:W-:Y:S01]  /*40c0*/  USHF.L.U32 UR58, UR11, 0x7, URZ ;  /* 0x000000070b3a7899 */ /* 0x000fe200080006ff */
[----:B------:R-:W-:Y:S02]  /*40d0*/  R2UR UR59, R33 ;  /* 0x00000000213b72ca */ /* 0x000fe400000e0000 */
[----:B------:R-:W-:Y:S02]  /*40e0*/  ISETP.NE.AND.EX P0, PT, R21, RZ, PT, P0 ;  /* 0x000000ff1500720c */ /* 0x000fe40003f05300 */
[----:B------:R-:W-:Y:S02]  /*40f0*/  ISETP.NE.U32.AND P2, PT, R20, RZ, PT ;  /* 0x000000ff1400720c */ /* 0x000fe40003f45070 */
[----:B------:R-:W-:Y:S02]  /*4100*/  SHF.L.U32 R11, R37, 0x1f, RZ ;  /* 0x0000001f250b7819 */ /* 0x000fe400000006ff */
[----:B------:R-:W-:Y:S05]  /*4110*/  ISETP.NE.AND.EX P2, PT, R21, RZ, PT, P2 ;  /* 0x000000ff1500720c */ /* 0x000fea0003f45320 */
[----:B------:R-:W-:Y:S02]  /*4120*/  USHF.L.U32 UR59, UR59, 0x6, URZ ;  /* 0x000000063b3b7899 */ /* 0x000fe400080006ff */
[----:B------:R-:W-:Y:S10]  /*4130*/  @!P0 BRA `(.L_x_71) ;  /* 0x00000000002c8947 */ /* 0x000ff40003800000 */
[----:B------:R-:W-:Y:S01]  /*4140*/  ISETP.NE.U32.AND P0, PT, R18, RZ, PT ;  /* 0x000000ff1200720c */ /* 0x000fe20003f05070 */
[----:B------:R-:W-:Y:S03]  /*4150*/  IMAD.MOV.U32 R59, RZ, RZ, 0x1 ;  /* 0x00000001ff3b7424 */ /* 0x000fe600078e00ff */
[----:B------:R-:W-:Y:S11]  /*4160*/  ISETP.NE.AND.EX P0, PT, R19, RZ, PT, P0 ;  /* 0x000000ff1300720c */ /* 0x000ff60003f05300 */
[----:B------:R-:W-:Y:S02]  /*4170*/  @!UPT UIADD3 URZ, UPT, UPT, URZ, URZ, URZ ;  /* 0x000000fffffff290 */ /* 0x000fe4000fffe0ff */
[----:B------:R-:W1:Y:S01]  /*4180*/  @P0 LDC.64 R14, c[0x0][0xa88] ;  /* 0x0002a200ff0e0b82 */ /* 0x000e620000000a00 */
[----:B--2---:R-:W-:Y:S04]  /*4190*/  @P0 IMAD R0, R20, UR36, RZ ;  /* 0x0000002414000c24 */ /* 0x004fe8000f8e02ff */
[----:B-1----:R-:W-:Y:S04]  /*41a0*/  @P0 IMAD.WIDE R14, R0, 0x4, R14 ;  /* 0x00000004000e0825 */ /* 0x002fe800078e020e */
[----:B------:R-:W-:Y:S01]  /*41b0*/  HFMA2 R0, -RZ, RZ, 0, 5.9604644775390625e-08 ;  /* 0x00000001ff007431 */ /* 0x000fe200000001ff */
[----:B-----5:R1:W5:Y:S04]  /*41c0*/  @P0 LDG.E R35, desc[UR38][R14.64] ;  /* 0x000000260e230981 */ /* 0x020368000c1e1900 */
[----:B------:R-:W-:Y:S01]  /*41d0*/  @!P0 PRMT R59, R0, 0x7610, R59 ;  /* 0x00007610003b8816 */ /* 0x000fe2000000003b */
[----:B-1----:R-:W3:Y:S06]  /*41e0*/  @!P0 LDC R35, c[0x0][0xa80] ;  /* 0x0002a000ff238b82 */ /* 0x002eec0000000800 */
.L_x_71:
[----:B---3-5:R-:W-:Y:S01]  /*41f0*/  @!P2 FSETP.EQ.AND P0, PT, R35, RZ, PT ;  /* 0x000000ff2300a20b */ /* 0x028fe20003f02000 */
[----:B------:R-:W-:Y:S01]  /*4200*/  @!UPT UIADD3 URZ, UPT, UPT, URZ, URZ, URZ ;  /* 0x000000fffffff290 */ /* 0x000fe2000fffe0ff */
[----:B------:R-:W-:Y:S11]  /*4210*/  @!P2 BRA `(.L_x_72) ;  /* 0x000000000018a947 */ /* 0x000ff60003800000 */
[----:B------:R-:W-:Y:S02]  /*4220*/  LOP3.LUT P2, RZ, R59, 0xff, RZ, 0xc0, !PT ;  /* 0x000000ff3bff7812 */ /* 0x000fe4000784c0ff */
[----:B------:R-:W-:Y:S04]  /*4230*/  ISETP.NE.U32.AND P0, PT, R18, RZ, PT ;  /* 0x000000ff1200720c */ /* 0x000fe80003f05070 */
[----:B------:R-:W-:Y:S04]  /*4240*/  ISETP.NE.AND.EX P0, PT, R19, RZ, PT, P0 ;  /* 0x000000ff1300720c */ /* 0x000fe80003f05300 */
[----:B------:R-:W-:Y:S03]  /*4250*/  PLOP3.LUT P0, PT, P0, PT, PT, 0x8, 0x80 ;  /* 0x000000000080781c */ /* 0x000fe6000070e170 */
[----:B------:R-:W-:Y:S11]  /*4260*/  @P2 FSETP.EQ.AND P0, PT, R35, RZ, PT ;  /* 0x000000ff2300220b */ /* 0x000ff60003f02000 */
[----:B------:R-:W-:Y:S02]  /*4270*/  @!UPT UIADD3 URZ, UPT, UPT, URZ, URZ, URZ ;  /* 0x000000fffffff290 */ /* 0x000fe4000fffe0ff */
.L_x_72:
[----:B------:R-:W1:Y:S01]  /*4280*/  SYNCS.PHASECHK.TRANS64.TRYWAIT P2, [UR4+0xc0], R11 ;  /* 0x0000c00bff0075a7 */ /* 0x000e620008041104 */
[----:B------:R-:W-:Y:S04]  /*4290*/  ELECT P4, URZ, PT ;  /* 0x0000000000ff782f */ /* 0x000fe80003880000 */
[----:B------:R-:W-:Y:S11]  /*42a0*/  PLOP3.LUT P4, PT, P0, P4, PT, 0xf2, 0x2f ;  /* 0x00000000002f781c */ /* 0x000ff60000789e72 */
[----:B------:R-:W-:Y:S02]  /*42b0*/  @!UPT UIADD3 URZ, UPT, UPT, URZ, URZ, URZ ;  /* 0x000000fffffff290 */ /* 0x000fe4000fffe0ff */
[----:B------:R-:W-:Y:S05]  /*42c0*/  @!P4 IADD3 R9, P0, PT, R38, 0x780, RZ ;  /* 0x000007802609c810 */ /* 0x000fea0007f1e0ff */
[----:B--2---:R-:W-:Y:S01]  /*42d0*/  @!P4 IMAD.X R3, RZ, RZ, R39, P0 ;  /* 0x000000ffff03c224 */ /* 0x004fe200000e0627 */
[----:B-1----:R-:W-:Y:S07]  /*42e0*/  @!P2 BRA `(.L_x_73) ;  /* 0x0000004c0094a947 */ /* 0x002fee0003800000 */
.L_x_167:
[----:B------:R-:W-:Y:S01]  /*42f0*/  @!P4 R2UR UR8, R9 ;  /* 0x000000000908c2ca */ /* 0x000fe200000e0000 */
[----:B------:R-:W-:Y:S01]  /*4300*/  VOTEU.ALL UP3, P4 ;  /* 0x0000000000ff7886 */ /* 0x000fe20002060000 */
[----:B------:R-:W-:Y:S01]  /*4310*/  @!P4 R2UR UR7, R3 ;  /* 0x000000000307c2ca */ /* 0x000fe200000e0000 */
[----:B------:R-:W-:Y:S01]  /*4320*/  VOTEU.ALL UP2, P4 ;  /* 0x0000000000ff7886 */ /* 0x000fe20002040000 */
[----:B------:R-:W-:Y:S01]  /*4330*/  UMOV UR14, 0x0 ;  /* 0x00000000000e7882 */ /* 0x000fe20000000000 */
[----:B------:R-:W-:Y:S01]  /*4340*/  UMOV UR15, 0x10000000 ;  /* 0x10000000000f7882 */ /* 0x000fe20000000000 */
[----:B------:R-:W-:Y:S01]  /*4350*/  @!UP3 UIADD3 UR56, UPT, UPT, UR4, 0x200, URZ ;  /* 0x000002000438b890 */ /* 0x000fe2000fffe0ff */
[----:B-1----:R-:W-:Y:S01]  /*4360*/  @!P4 IMAD.MOV.U32 R0, RZ, RZ, 0x2000 ;  /* 0x00002000ff00c424 */ /* 0x002fe200078e00ff */
[----:B------:R-:W-:Y:S01]  /*4370*/  UMOV UR60, UR36 ;  /* 0x00000024003c7c82 */ /* 0x000fe20008000000 */
[----:B------:R-:W-:Y:S01]  /*4380*/  @!UP3 UIADD3 UR26, UPT, UPT, UR58, 0x20, URZ ;  /* 0x000000203a1ab890 */ /* 0x000fe2000fffe0ff */
[----:B------:R-:W-:Y:S01]  /*4390*/  @!P4 IADD3 R9, P0, PT, R38, 0x780, RZ ;  /* 0x000007802609c810 */ /* 0x000fe20007f1e0ff */
[----:B------:R-:W-:Y:S02]  /*43a0*/  @!UP3 UIADD3 UR24, UPT, UPT, UR4, 0xa00, URZ ;  /* 0x00000a000418b890 */ /* 0x000fe4000fffe0ff */
[----:B------:R-:W-:Y:S01]  /*43b0*/  IMAD.U32 R14, RZ, RZ, UR8 ;  /* 0x00000008ff0e7e24 */ /* 0x000fe2000f8e00ff */
[----:B------:R-:W-:Y:S01]  /*43c0*/  VOTEU.ALL UP1, P4 ;  /* 0x0000000000ff7886 */ /* 0x000fe20002020000 */
[----:B------:R-:W-:Y:S01]  /*43d0*/  IMAD.U32 R15, RZ, RZ, UR7 ;  /* 0x00000007ff0f7e24 */ /* 0x000fe2000f8e00ff */
[----:B------:R-:W-:Y:S01]  /*43e0*/  UMOV UR25, UR57 ;  /* 0x0000003900197c82 */ /* 0x000fe20008000000 */
[----:B------:R-:W-:Y:S01]  /*43f0*/  UMOV UR27, UR59 ;  /* 0x0000003b001b7c82 */ /* 0x000fe20008000000 */
[----:B------:R-:W-:Y:S01]  /*4400*/  @!P4 R2UR UR22, R14 ;  /* 0x000000000e16c2ca */ /* 0x000fe200000e0000 */
[----:B------:R-:W-:Y:S01]  /*4410*/  UMOV UR28, UR36 ;  /* 0x00000024001c7c82 */ /* 0x000fe20008000000 */
[----:B------:R-:W-:Y:S01]  /*4420*/  @!P4 R2UR UR23, R15 ;  /* 0x000000000f17c2ca */ /* 0x000fe200000e0000 */
[----:B------:R-:W-:Y:S01]  /*4430*/  @!UP3 UIADD3 UR18, UPT, UPT, UR58, 0x40, URZ ;  /* 0x000000403a12b890 */ /* 0x000fe2000fffe0ff */
[----:B------:R-:W-:Y:S01]  /*4440*/  @!P4 IMAD.X R3, RZ, RZ, R39, P0 ;  /* 0x000000ffff03c224 */ /* 0x000fe200000e0627 */
[----:B------:R-:W-:Y:S01]  /*4450*/  @!UP3 UIADD3 UR16, UPT, UPT, UR4, 0x1200, URZ ;  /* 0x000012000410b890 */ /* 0x000fe2000fffe0ff */
[----:B------:R-:W-:Y:S01]  /*4460*/  VOTEU.ALL UP0, P4 ;  /* 0x0000000000ff7886 */ /* 0x000fe20002000000 */
[----:B------:R-:W-:Y:S01]  /*4470*/  UMOV UR17, UR57 ;  /* 0x0000003900117c82 */ /* 0x000fe20008000000 */
[----:B------:R-:W-:Y:S01]  /*4480*/  UMOV UR19, UR59 ;  /* 0x0000003b00137c82 */ /* 0x000fe20008000000 */
[----:B------:R-:W-:Y:S01]  /*4490*/  UMOV UR20, UR36 ;  /* 0x0000002400147c82 */ /* 0x000fe20008000000 */
[----:B------:R-:W-:Y:S02]  /*44a0*/  @!UP3 UIADD3 UR10, UPT, UPT, UR58, 0x60, URZ ;  /* 0x000000603a0ab890 */ /* 0x000fe4000fffe0ff */
[----:B------:R-:W-:Y:S03]  /*44b0*/  @!UP3 UIADD3 UR8, UPT, UPT, UR4, 0x1a00, URZ ;  /* 0x00001a000408b890 */ /* 0x000fe6000fffe0ff */
[----:B------:R1:W-:Y:S01]  /*44c0*/  @!UP2 UTMALDG.3D [UR56], [UR22], desc[UR14] ;  /* 0x00000e381600a5b4 */ /* 0x0003e20008011000 */
[----:B------:R-:W-:Y:S01]  /*44d0*/  UMOV UR9, UR57 ;  /* 0x0000003900097c82 */ /* 0x000fe20008000000 */
[----:B------:R-:W-:Y:S01]  /*44e0*/  UMOV UR11, UR59 ;  /* 0x0000003b000b7c82 */ /* 0x000fe20008000000 */
[----:B------:R-:W-:Y:S01]  /*44f0*/  UMOV UR12, UR36 ;  /* 0x00000024000c7c82 */ /* 0x000fe20008000000 */
[----:B------:R-:W-:Y:S01]  /*4500*/  UPRMT UR7, UR37, 0x654, UR57 ;  /* 0x0000065425077896 */ /* 0x000fe20008000039 */
[----:B------:R1:W-:Y:S01]  /*4510*/  @!UP1 UTMALDG.3D [UR24], [UR22], desc[UR14] ;  /* 0x00000e18160095b4 */ /* 0x0003e20008011000 */
[----:B------:R-:W-:Y:S01]  /*4520*/  VOTEU.ALL UP1, P4 ;  /* 0x0000000000ff7886 */ /* 0x000fe20002020000 */
[----:B------:R1:W-:Y:S04]  /*4530*/  @!UP0 UTMALDG.3D [UR16], [UR22], desc[UR14] ;  /* 0x00000e10160085b4 */ /* 0x0003e80008011000 */
[----:B------:R1:W-:Y:S01]  /*4540*/  @!UP1 UTMALDG.3D [UR8], [UR22], desc[UR14] ;  /* 0x00000e08160095b4 */ /* 0x0003e20008011000 */
[----:B------:R1:W-:Y:S01]  /*4550*/  @!P4 SYNCS.ARRIVE.TRANS64.RED.A0TR RZ, [UR4+0xa0], R0 ;  /* 0x0000a000ffffc9a7 */ /* 0x0003e20008300404 */
[----:B------:R-:W-:Y:S01]  /*4560*/  SYNCS.ARRIVE.TRANS64.RED.A1T0 RZ, [UR7], RZ ;  /* 0x000000ffffff79a7 */ /* 0x000fe20008100407 */
[----:B------:R-:W2:Y:S02]  /*4570*/  SYNCS.PHASECHK.TRANS64.TRYWAIT P2, [UR4+0xc8], R11 ;  /* 0x0000c80bff0075a7 */ /* 0x000ea40008041104 */
[----:B-12---:R-:W-:Y:S05]  /*4580*/  @!P2 BRA `(.L_x_74) ;  /* 0x0000004c0004a947 */ /* 0x006fea0003800000 */
.L_x_169:
        /* <DEDUP_REMOVED lines=8> */
[----:B------:R-:W-:Y:S01]  /*4610*/  @!UP3 UIADD3 UR48, UPT, UPT, UR4, 0x2200, URZ ;  /* 0x000022000430b890 */ /* 0x000fe2000fffe0ff */
[----:B------:R-:W-:Y:S01]  /*4620*/  @!P4 IADD3 R40, P0, PT, R38, 0x780, RZ ;  /* 0x000007802628c810 */ /* 0x000fe20007f1e0ff */
[----:B------:R-:W-:Y:S01]  /*4630*/  UMOV UR50, UR58 ;  /* 0x0000003a00327c82 */ /* 0x000fe20008000000 */
[----:B------:R-:W-:Y:S01]  /*4640*/  UMOV UR52, UR36 ;  /* 0x0000002400347c82 */ /* 0x000fe20008000000 */
[----:B------:R-:W-:Y:S01]  /*4650*/  @!UP3 UIADD3 UR26, UPT, UPT, UR58, 0x20, URZ ;  /* 0x000000203a1ab890 */ /* 0x000fe2000fffe0ff */
[----:B------:R-:W-:Y:S01]  /*4660*/  IMAD.U32 R14, RZ, RZ, UR8 ;  /* 0x00000008ff0e7e24 */ /* 0x000fe2000f8e00ff */
[----:B------:R-:W-:Y:S01]  /*4670*/  @!UP3 UIADD3 UR24, UPT, UPT, UR4, 0x2a00, URZ ;  /* 0x00002a000418b890 */ /* 0x000fe2000fffe0ff */
[----:B------:R-:W-:Y:S01]  /*4680*/  IMAD.U32 R15, RZ, RZ, UR7 ;  /* 0x00000007ff0f7e24 */ /* 0x000fe2000f8e00ff */
[----:B------:R-:W-:Y:S01]  /*4690*/  VOTEU.ALL UP1, P4 ;  /* 0x0000000000ff7886 */ /* 0x000fe20002020000 */
[----:B------:R-:W-:Y:S01]  /*46a0*/  UMOV UR25, UR49 ;  /* 0x0000003100197c82 */ /* 0x000fe20008000000 */
[----:B------:R-:W-:Y:S01]  /*46b0*/  @!P4 R2UR UR22, R14 ;  /* 0x000000000e16c2ca */ /* 0x000fe200000e0000 */
[----:B------:R-:W-:Y:S01]  /*46c0*/  UMOV UR28, UR36 ;  /* 0x00000024001c7c82 */ /* 0x000fe20008000000 */
[----:B------:R-:W-:Y:S01]  /*46d0*/  @!P4 R2UR UR23, R15 ;  /* 0x000000000f17c2ca */ /* 0x000fe200000e0000 */
[----:B------:R-:W-:Y:S01]  /*46e0*/  UMOV UR27, UR51 ;  /* 0x00000033001b7c82 */ /* 0x000fe20008000000 */
        /* <DEDUP_REMOVED lines=8> */
[----:B------:R-:W-:Y:S02]  /*4770*/  @!UP3 UIADD3 UR8, UPT, UPT, UR4, 0x3a00, URZ ;  /* 0x00003a000408b890 */ /* 0x000fe4000fffe0ff */
        /* <DEDUP_REMOVED lines=13> */
.L_x_171:
[----:B------:R-:W2:Y:S01]  /*4850*/  LDC.64 R16, c[0x0][0xd10] ;  /* 0x00034400ff107b82 */ /* 0x000ea20000000a00 */
[----:B------:R-:W-:Y:S01]  /*4860*/  @!P4 R2UR UR8, R40 ;  /* 0x000000002808c2ca */ /* 0x000fe200000e0000 */
[----:B------:R-:W-:Y:S01]  /*4870*/  VOTEU.ALL UP3, P4 ;  /* 0x0000000000ff7886 */ /* 0x000fe20002060000 */
[----:B------:R-:W-:Y:S01]  /*4880*/  @!P4 R2UR UR7, R33 ;  /* 0x000000002107c2ca */ /* 0x000fe200000e0000 */
[----:B------:R-:W-:Y:S01]  /*4890*/  VOTEU.ALL UP2, P4 ;  /* 0x0000000000ff7886 */ /* 0x000fe20002040000 */
[----:B------:R-:W-:Y:S03]  /*48a0*/  UMOV UR14, 0x0 ;  /* 0x00000000000e7882 */ /* 0x000fe60000000000 */
[----:B------:R-:W3:Y:S01]  /*48b0*/  LDC.64 R14, c[0x0][0xd18] ;  /* 0x00034600ff0e7b82 */ /* 0x000ee20000000a00 */
[----:B------:R-:W-:Y:S01]  /*48c0*/  @!UP3 UIADD3 UR43, UPT, UPT, UR59, 0x20, URZ ;  /* 0x000000203b2bb890 */ /* 0x000fe2000fffe0ff */
[----:B------:R-:W-:Y:S01]  /*48d0*/  @!P4 IMAD.MOV.U32 R33, RZ, RZ, 0x2000 ;  /* 0x00002000ff21c424 */ /* 0x000fe200078e00ff */
[----:B------:R-:W-:Y:S01]  /*48e0*/  @!UP3 UIADD3 UR40, UPT, UPT, UR4, 0x4200, URZ ;  /* 0x000042000428b890 */ /* 0x000fe2000fffe0ff */
[----:B------:R-:W-:Y:S01]  /*48f0*/  @P3 SHF.R.U32.HI R32, RZ, 0x10, R25 ;  /* 0x00000010ff203819 */ /* 0x000fe20000011619 */
[----:B------:R-:W-:Y:S03]  /*4900*/  UMOV UR15, 0x10000000 ;  /* 0x10000000000f7882 */ /* 0x000fe60000000000 */
[----:B-1----:R-:W1:Y:S01]  /*4910*/  @!P1 LDC R0, c[0x0][0xd20] ;  /* 0x00034800ff009b82 */ /* 0x002e620000000800 */
[----:B------:R-:W-:Y:S01]  /*4920*/  UMOV UR42, UR58 ;  /* 0x0000003a002a7c82 */ /* 0x000fe20008000000 */
[----:B------:R-:W-:Y:S01]  /*4930*/  IMAD.U32 R40, RZ, RZ, UR8 ;  /* 0x00000008ff287e24 */ /* 0x000fe2000f8e00ff */
[----:B------:R-:W-:Y:S05]  /*4940*/  UMOV UR44, UR36 ;  /* 0x00000024002c7c82 */ /* 0x000fea0008000000 */
[----:B------:R-:W4:Y:S01]  /*4950*/  @!P1 LDC R3, c[0x0][0xd0c] ;  /* 0x00034300ff039b82 */ /* 0x000f220000000800 */
[----:B------:R-:W-:Y:S01]  /*4960*/  IMAD.U32 R41, RZ, RZ, UR7 ;  /* 0x00000007ff297e24 */ /* 0x000fe2000f8e00ff */
[----:B------:R-:W-:Y:S01]  /*4970*/  @!UP3 UIADD3 UR26, UPT, UPT, UR58, 0x20, URZ ;  /* 0x000000203a1ab890 */ /* 0x000fe2000fffe0ff */
[----:B------:R-:W-:Y:S01]  /*4980*/  @!P4 R2UR UR22, R40 ;  /* 0x000000002816c2ca */ /* 0x000fe200000e0000 */
[----:B------:R-:W-:Y:S01]  /*4990*/  @!UP3 UIADD3 UR24, UPT, UPT, UR4, 0x4a00, URZ ;  /* 0x00004a000418b890 */ /* 0x000fe2000fffe0ff */
[----:B------:R-:W-:Y:S01]  /*49a0*/  VIADD R36, R36, 0x1 ;  /* 0x0000000124247836 */ /* 0x000fe20000000000 */
[----:B------:R-:W-:Y:S01]  /*49b0*/  @!P4 R2UR UR23, R41 ;  /* 0x000000002917c2ca */ /* 0x000fe200000e0000 */
[----:B------:R-:W-:Y:S01]  /*49c0*/  VOTEU.ALL UP1, P4 ;  /* 0x0000000000ff7886 */ /* 0x000fe20002020000 */
[----:B------:R-:W-:Y:S01]  /*49d0*/  UMOV UR25, UR41 ;  /* 0x0000002900197c82 */ /* 0x000fe20008000000 */
[----:B------:R-:W-:Y:S01]  /*49e0*/  UMOV UR28, UR36 ;  /* 0x00000024001c7c82 */ /* 0x000fe20008000000 */
[----:B------:R-:W-:Y:S01]  /*49f0*/  UMOV UR27, UR43 ;  /* 0x0000002b001b7c82 */ /* 0x000fe20008000000 */
[----:B------:R-:W-:Y:S02]  /*4a00*/  @!UP3 UIADD3 UR18, UPT, UPT, UR58, 0x40, URZ ;  /* 0x000000403a12b890 */ /* 0x000fe4000fffe0ff */
[----:B------:R-:W-:Y:S01]  /*4a10*/  @!UP3 UIADD3 UR16, UPT, UPT, UR4, 0x5200, URZ ;  /* 0x000052000410b890 */ /* 0x000fe2000fffe0ff */
[----:B------:R-:W-:Y:S01]  /*4a20*/  VOTEU.ALL UP0, P4 ;  /* 0x0000000000ff7886 */ /* 0x000fe20002000000 */
[----:B------:R-:W-:Y:S01]  /*4a30*/  UMOV UR17, UR41 ;  /* 0x0000002900117c82 */ /* 0x000fe20008000000 */
[----:B------:R-:W-:Y:S01]  /*4a40*/  UMOV UR20, UR36 ;  /* 0x0000002400147c82 */ /* 0x000fe20008000000 */
[----:B------:R-:W-:Y:S02]  /*4a50*/  UMOV UR19, UR43 ;  /* 0x0000002b00137c82 */ /* 0x000fe40008000000 */
[----:B------:R1:W-:Y:S01]  /*4a60*/  @!UP2 UTMALDG.3D [UR40], [UR22], desc[UR14] ;  /* 0x00000e281600a5b4 */ /* 0x0003e20008011000 */
[----:B------:R-:W-:Y:S02]  /*4a70*/  @!UP3 UIADD3 UR10, UPT, UPT, UR58, 0x60, URZ ;  /* 0x000000603a0ab890 */ /* 0x000fe4000fffe0ff */
[----:B------:R-:W-:Y:S01]  /*4a80*/  @!UP3 UIADD3 UR8, UPT, UPT, UR4, 0x5a00, URZ ;  /* 0x00005a000408b890 */ /* 0x000fe2000fffe0ff */
[----:B------:R-:W-:Y:S01]  /*4a90*/  UMOV UR9, UR41 ;  /* 0x0000002900097c82 */ /* 0x000fe20008000000 */
[----:B------:R-:W-:Y:S01]  /*4aa0*/  UMOV UR12, UR36 ;  /* 0x00000024000c7c82 */ /* 0x000fe20008000000 */
[----:B------:R-:W-:Y:S01]  /*4ab0*/  UMOV UR11, UR43 ;  /* 0x0000002b000b7c82 */ /* 0x000fe20008000000 */
[----:B------:R1:W-:Y:S01]  /*4ac0*/  @!UP1 UTMALDG.3D [UR24], [UR22], desc[UR14] ;  /* 0x00000e18160095b4 */ /* 0x0003e20008011000 */
[----:B------:R-:W-:Y:S01]  /*4ad0*/  VOTEU.ALL UP1, P4 ;  /* 0x0000000000ff7886 */ /* 0x000fe20002020000 */
[----:B------:R-:W-:Y:S01]  /*4ae0*/  UPRMT UR7, UR37, 0x654, UR41 ;  /* 0x0000065425077896 */ /* 0x000fe20008000029 */
[----:B--2---:R-:W-:Y:S01]  /*4af0*/  @!P1 IMAD.HI.U32 R12, R13, R16, RZ ;  /* 0x000000100d0c9227 */ /* 0x004fe200078e00ff */
[----:B---3--:R-:W-:Y:S02]  /*4b00*/  @!P1 ISETP.NE.AND P0, PT, R14, 0x1, PT ;  /* 0x000000010e00980c */ /* 0x008fe40003f05270 */
[----:B----4-:R-:W-:Y:S01]  /*4b10*/  @!P1 ISETP.NE.AND P2, PT, R3, 0x1, PT ;  /* 0x000000010300980c */ /* 0x010fe20003f45270 */
[C---:B------:R-:W-:Y:S01]  /*4b20*/  @!P1 IMAD.HI.U32 R9, R10.reuse, R15, RZ ;  /* 0x0000000f0a099227 */ /* 0x040fe200078e00ff */
[----:B------:R2:W-:Y:S02]  /*4b30*/  @!UP0 UTMALDG.3D [UR16], [UR22], desc[UR14] ;  /* 0x00000e10160085b4 */ /* 0x0005e40008011000 */
[----:B------:R-:W-:Y:S02]  /*4b40*/  @!P1 SHF.R.U32.HI R12, RZ, R17, R12 ;  /* 0x00000011ff0c9219 */ /* 0x000fe4000001160c */
[----:B-1----:R-:W-:Y:S02]  /*4b50*/  @!P1 SHF.R.U32.HI R9, RZ, R0, R9 ;  /* 0x00000000ff099219 */ /* 0x002fe40000011609 */
[----:B------:R-:W-:Y:S01]  /*4b60*/  @!P1 SEL R12, R13, R12, !P2 ;  /* 0x0000000c0d0c9207 */ /* 0x000fe20005000000 */
[----:B------:R2:W-:Y:S01]  /*4b70*/  @!UP1 UTMALDG.3D [UR8], [UR22], desc[UR14] ;  /* 0x00000e08160095b4 */ /* 0x0005e20008011000 */
[----:B------:R2:W-:Y:S01]  /*4b80*/  @!P4 SYNCS.ARRIVE.TRANS64.RED.A0TR RZ, [UR4+0xb0], R33 ;  /* 0x0000b021ffffc9a7 */ /* 0x0005e20008300404 */
[----:B------:R-:W-:Y:S05]  /*4b90*/  @!P1 SEL R9, R10, R9, !P0 ;  /* 0x000000090a099207 */ /* 0x000fea0004000000 */
[----:B------:R-:W-:Y:S02]  /*4ba0*/  @!P1 IMAD.IADD R0, R9, 0x1, -R12 ;  /* 0x0000000109009824 */ /* 0x000fe400078e0a0c */
[----:B------:R-:W-:Y:S02]  /*4bb0*/  @!P1 IMAD.IADD R9, R12, 0x1, -R9 ;  /* 0x000000010c099824 */ /* 0x000fe400078e0a09 */
[----:B------:R-:W-:Y:S02]  /*4bc0*/  @!P1 IMAD R13, R0, R3, R13 ;  /* 0x00000003000d9224 */ /* 0x000fe400078e020d */
[----:B------:R-:W-:Y:S01]  /*4bd0*/  @!P1 IMAD R10, R9, R14, R10 ;  /* 0x0000000e090a9224 */ /* 0x000fe200078e020a */
[----:B------:R-:W-:Y:S01]  /*4be0*/  SYNCS.ARRIVE.TRANS64.RED.A1T0 RZ, [UR7], RZ ;  /* 0x000000ffffff79a7 */ /* 0x000fe20008100407 */
[----:B------:R-:W1:Y:S02]  /*4bf0*/  SYNCS.PHASECHK.TRANS64.TRYWAIT P5, [UR4+0xd8], R11 ;  /* 0x0000d80bff0075a7 */ /* 0x000e6400080a1104 */
[----:B-12---:R-:W-:Y:S05]  /*4c00*/  @!P5 BRA `(.L_x_76) ;  /* 0x000000440094d947 */ /* 0x006fea0003800000 */
.L_x_173:
[----:B------:R-:W-:Y:S01]  /*4c10*/  @!P4 IADD3 R3, P0, PT, R38, 0x780, RZ ;  /* 0x000007802603c810 */ /* 0x000fe20007f1e0ff */
[----:B------:R-:W-:Y:S01]  /*4c20*/  VOTEU.ALL UP2, P4 ;  /* 0x0000000000ff7886 */ /* 0x000fe20002040000 */
[----:B------:R-:W-:Y:S01]  /*4c30*/  UMOV UR14, 0x0 ;  /* 0x00000000000e7882 */ /* 0x000fe20000000000 */
[----:B------:R-:W-:Y:S01]  /*4c40*/  UMOV UR15, 0x10000000 ;  /* 0x10000000000f7882 */ /* 0x000fe20000000000 */
[----:B------:R-:W-:Y:S01]  /*4c50*/  @!P4 R2UR UR8, R3 ;  /* 0x000000000308c2ca */ /* 0x000fe200000e0000 */
[----:B-1----:R-:W-:Y:S01]  /*4c60*/  @!P4 IMAD.X R0, RZ, RZ, R39, P0 ;  /* 0x000000ffff00c224 */ /* 0x002fe200000e0627 */
[----:B------:R-:W-:Y:S01]  /*4c70*/  UMOV UR34, UR58 ;  /* 0x0000003a00227c82 */ /* 0x000fe20008000000 */
[----:B------:R-:W-:Y:S01]  /*4c80*/  VOTEU.ALL UP1, P4 ;  /* 0x0000000000ff7886 */ /* 0x000fe20002020000 */
[----:B------:R-:W-:Y:S01]  /*4c90*/  UMOV UR12, UR36 ;  /* 0x00000024000c7c82 */ /* 0x000fe20008000000 */
[----:B------:R-:W-:Y:S01]  /*4ca0*/  VOTEU.ALL UP3, P4 ;  /* 0x0000000000ff7886 */ /* 0x000fe20002060000 */
[----:B------:R-:W-:Y:S01]  /*4cb0*/  @!P4 R2UR UR7, R0 ;  /* 0x000000000007c2ca */ /* 0x000fe200000e0000 */
[----:B------:R-:W-:Y:S01]  /*4cc0*/  VOTEU.ALL UP0, P4 ;  /* 0x0000000000ff7886 */ /* 0x000fe20002000000 */
[----:B------:R-:W-:Y:S01]  /*4cd0*/  UMOV UR28, UR36 ;  /* 0x00000024001c7c82 */ /* 0x000fe20008000000 */
[----:B------:R-:W-:Y:S01]  /*4ce0*/  UMOV UR20, UR36 ;  /* 0x0000002400147c82 */ /* 0x000fe20008000000 */
[----:B------:R-:W-:Y:S01]  /*4cf0*/  @!UP3 UIADD3 UR33, UPT, UPT, UR4, 0xb8, URZ ;  /* 0x000000b80421b890 */ /* 0x000fe2000fffe0ff */
[----:B------:R-:W-:Y:S01]  /*4d00*/  IMAD.IADD R0, R13, 0x1, R58 ;  /* 0x000000010d007824 */ /* 0x000fe200078e023a */
[----:B------:R-:W-:Y:S01]  /*4d10*/  @!UP3 UIADD3 UR35, UPT, UPT, UR59, 0x30, URZ ;  /* 0x000000303b23b890 */ /* 0x000fe2000fffe0ff */
[----:B------:R-:W-:Y:S01]  /*4d20*/  IMAD.U32 R14, RZ, RZ, UR8 ;  /* 0x00000008ff0e7e24 */ /* 0x000fe2000f8e00ff */
[----:B------:R-:W-:Y:S01]  /*4d30*/  @!UP3 UIADD3 UR32, UPT, UPT, UR4, 0x6200, URZ ;  /* 0x000062000420b890 */ /* 0x000fe2000fffe0ff */
[----:B------:R-:W-:Y:S01]  /*4d40*/  ISETP.NE.AND P0, PT, R36, 0x2, PT ;  /* 0x000000022400780c */ /* 0x000fe20003f05270 */
[----:B------:R-:W-:Y:S01]  /*4d50*/  @!UP3 UIADD3 UR10, UPT, UPT, UR58, 0x20, URZ ;  /* 0x000000203a0ab890 */ /* 0x000fe2000fffe0ff */
[----:B------:R-:W-:Y:S01]  /*4d60*/  LOP3.LUT R37, R37, 0x1, RZ, 0x3c, !PT ;  /* 0x0000000125257812 */ /* 0x000fe200078e3cff */
[----:B------:R-:W-:Y:S01]  /*4d70*/  @!UP3 UIADD3 UR8, UPT, UPT, UR4, 0x6a00, URZ ;  /* 0x00006a000408b890 */ /* 0x000fe2000fffe0ff */
[----:B------:R-:W-:Y:S01]  /*4d80*/  IMAD.U32 R15, RZ, RZ, UR7 ;  /* 0x00000007ff0f7e24 */ /* 0x000fe2000f8e00ff */
[----:B------:R-:W-:Y:S01]  /*4d90*/  @!P4 R2UR UR22, R14 ;  /* 0x000000000e16c2ca */ /* 0x000fe200000e0000 */
[----:B------:R-:W-:Y:S01]  /*4da0*/  UMOV UR9, UR33 ;  /* 0x0000002100097c82 */ /* 0x000fe20008000000 */
[----:B------:R-:W-:Y:S01]  /*4db0*/  UMOV UR11, UR35 ;  /* 0x00000023000b7c82 */ /* 0x000fe20008000000 */
[----:B------:R-:W-:Y:S01]  /*4dc0*/  @!UP3 UIADD3 UR26, UPT, UPT, UR58, 0x40, URZ ;  /* 0x000000403a1ab890 */ /* 0x000fe2000fffe0ff */
[----:B------:R-:W-:Y:S01]  /*4dd0*/  @!P4 R2UR UR23, R15 ;  /* 0x000000000f17c2ca */ /* 0x000fe200000e0000 */
[----:B------:R-:W-:Y:S01]  /*4de0*/  @!UP3 UIADD3 UR24, UPT, UPT, UR4, 0x7200, URZ ;  /* 0x000072000418b890 */ /* 0x000fe2000fffe0ff */
[----:B------:R-:W-:Y:S01]  /*4df0*/  SEL R3, RZ, 0x1, P0 ;  /* 0x00000001ff037807 */ /* 0x000fe20000000000 */
[----:B------:R-:W-:Y:S01]  /*4e00*/  UMOV UR25, UR33 ;  /* 0x0000002100197c82 */ /* 0x000fe20008000000 */
[----:B------:R-:W-:Y:S01]  /*4e10*/  UMOV UR27, UR35 ;  /* 0x00000023001b7c82 */ /* 0x000fe20008000000 */
[----:B------:R-:W-:Y:S01]  /*4e20*/  @!UP3 UIADD3 UR18, UPT, UPT, UR58, 0x60, URZ ;  /* 0x000000603a12b890 */ /* 0x000fe2000fffe0ff */
[----:B------:R-:W-:Y:S01]  /*4e30*/  LOP3.LUT R34, R34, R3, RZ, 0x3c, !PT ;  /* 0x0000000322227212 */ /* 0x000fe200078e3cff */
[----:B------:R-:W-:Y:S01]  /*4e40*/  @!UP3 UIADD3 UR16, UPT, UPT, UR4, 0x7a00, URZ ;  /* 0x00007a000410b890 */ /* 0x000fe2000fffe0ff */
[----:B------:R-:W-:Y:S01]  /*4e50*/  IMAD.IADD R33, R10, 0x1, R51 ;  /* 0x000000010a217824 */ /* 0x000fe200078e0233 */
[----:B------:R-:W-:Y:S01]  /*4e60*/  UMOV UR17, UR33 ;  /* 0x0000002100117c82 */ /* 0x000fe20008000000 */
[----:B------:R-:W-:Y:S01]  /*4e70*/  UMOV UR19, UR35 ;  /* 0x0000002300137c82 */ /* 0x000fe20008000000 */
[----:B------:R-:W-:Y:S02]  /*4e80*/  SEL R36, R36, RZ, P0 ;  /* 0x000000ff24247207 */ /* 0x000fe40000000000 */
[----:B------:R1:W-:Y:S01]  /*4e90*/  @!UP2 UTMALDG.3D [UR32], [UR22], desc[UR14] ;  /* 0x00000e201600a5b4 */ /* 0x0003e20008011000 */
[----:B------:R2:W-:Y:S01]  /*4ea0*/  @!UP1 UTMALDG.3D [UR8], [UR22], desc[UR14] ;  /* 0x00000e08160095b4 */ /* 0x0005e20008011000 */
[----:B------:R-:W-:Y:S01]  /*4eb0*/  VOTEU.ALL UP1, P4 ;  /* 0x0000000000ff7886 */ /* 0x000fe20002020000 */
[----:B------:R4:W-:Y:S04]  /*4ec0*/  @!UP0 UTMALDG.3D [UR24], [UR22], desc[UR14] ;  /* 0x00000e18160085b4 */ /* 0x0009e80008011000 */
[----:B------:R4:W-:Y:S01]  /*4ed0*/  @!UP1 UTMALDG.3D [UR16], [UR22], desc[UR14] ;  /* 0x00000e10160095b4 */ /* 0x0009e20008011000 */
[----:B------:R4:W-:Y:S01]  /*4ee0*/  @!P4 SYNCS.ARRIVE.TRANS64.RED.A0TR RZ, [UR4+0xb8], R31 ;  /* 0x0000b81fffffc9a7 */ /* 0x0009e20008300404 */
[----:B------:R-:W-:Y:S01]  /*4ef0*/  UPLOP3.LUT UP1, UPT, UPT, UPT, UPT, 0x80, 0x8 ;  /* 0x000000000008789c */ /* 0x000fe20003f2f070 */
[----:B-1----:R-:W-:Y:S01]  /*4f00*/  @P3 R2UR UR36, R32 ;  /* 0x00000000202432ca */ /* 0x002fe200000e0000 */
[----:B------:R-:W-:Y:S01]  /*4f10*/  SYNCS.ARRIVE.TRANS64.RED.A1T0 RZ, [UR5], RZ ;  /* 0x000000ffffff79a7 */ /* 0x000fe20008100405 */
[----:B--2---:R-:W-:Y:S01]  /*4f20*/  R2UR UR11, R0 ;  /* 0x00000000000b72ca */ /* 0x004fe200000e0000 */
[----:B------:R-:W-:Y:S03]  /*4f30*/  @!UPT UIADD3 URZ, UPT, UPT, URZ, URZ, URZ ;  /* 0x000000fffffff290 */ /* 0x000fe6000fffe0ff */
[----:B------:R-:W-:Y:S11]  /*4f40*/  @P3 BRA `(.L_x_77) ;  /* 0xffffffec004c3947 */ /* 0x000ff6000383ffff */
[----:B------:R-:W-:-:S04]  /*4f50*/  SHF.L.U32 R3, R37, 0x1f, RZ ;  /* 0x0000001f25037819 */ /* 0x000fc800000006ff */
[----:B------:R-:W1:Y:S02]  /*4f60*/  SYNCS.PHASECHK.TRANS64.TRYWAIT P0, [UR4+0xc0], R3 ;  /* 0x0000c003ff0075a7 */ /* 0x000e640008001104 */
[----:B-1----:R-:W-:Y:S05]  /*4f70*/  @!P0 BRA `(.L_x_78) ;  /* 0x0000004000d08947 */ /* 0x002fea0003800000 */
.L_x_175:
[----:B------:R-:W2:Y:S02]  /*4f80*/  SYNCS.PHASECHK.TRANS64.TRYWAIT P0, [UR4+0xc8], R3 ;  /* 0x0000c803ff0075a7 */ /* 0x000ea40008001104 */
[----:B--2---:R-:W-:Y:S05]  /*4f90*/  @!P0 BRA `(.L_x_79) ;  /* 0x0000004000e08947 */ /* 0x004fea0003800000 */
.L_x_177:
[----:B------:R-:W2:Y:S02]  /*4fa0*/  SYNCS.PHASECHK.TRANS64.TRYWAIT P0, [UR4+0xd0], R3 ;  /* 0x0000d003ff0075a7 */ /* 0x000ea40008001104 */
[----:B--2---:R-:W-:Y:S05]  /*4fb0*/  @!P0 BRA `(.L_x_80) ;  /* 0x0000004000f08947 */ /* 0x004fea0003800000 */
.L_x_179:
[----:B-1----:R-:W-:-:S07]  /*4fc0*/  MOV R0, UR4 ;  /* 0x0000000400007c02 */ /* 0x002fce0008000f00 */
.L_x_81:
[----:B-1----:R-:W-:-:S04]  /*4fd0*/  SHF.L.U32 R3, R37, 0x1f, RZ ;  /* 0x0000001f25037819 */ /* 0x002fc800000006ff */
[----:B------:R1:W2:Y:S03]  /*4fe0*/  SYNCS.PHASECHK.TRANS64.TRYWAIT P0, [R0+URZ+0xd8], R3 ;  /* 0x0000d803000075a7 */ /* 0x0002a600080011ff */
[----:B--2---:R-:W-:Y:S05]  /*4ff0*/  @!P0 NANOSLEEP.SYNCS 0x989680 ;  /* 0x009896800000895d */ /* 0x004fea0003900000 */
[----:B------:R-:W2:Y:S02]  /*5000*/  @!P0 SYNCS.PHASECHK.TRANS64 P0, [R0+URZ+0xd8], R3 ;  /* 0x0000d803000085a7 */ /* 0x000ea400080010ff */
[----:B--2-4-:R-:W-:Y:S05]  /*5010*/  @P0 EXIT ;  /* 0x000000000000094d */ /* 0x014fea0003800000 */
[----:B------:R-:W-:Y:S05]  /*5020*/  BRA `(.L_x_81) ;  /* 0xfffffffc00e87947 */ /* 0x000fea000383ffff */
.L_x_66:
[----:B------:R-:W-:-:S06]  /*5030*/  UISETP.GE.AND UP0, UPT, UR8, 0x4, UPT ;  /* 0x000000040800788c */ /* 0x000fcc000bf06270 */
[----:B------:R-:W-:-:S13]  /*5040*/  PLOP3.LUT P0, PT, PT, PT, UP0, 0x80, 0x8 ;  /* 0x000000000008781c */ /* 0x000fda0003f0f008 */
[----:B------:R-:W-:Y:S05]  /*5050*/  @!P0 EXIT ;  /* 0x000000000000894d */ /* 0x000fea0003800000 */
[----:B------:R-:W-:Y:S01]  /*5060*/  BAR.SYNC.DEFER_BLOCKING 0x6, 0xa0 ;  /* 0x0182800000007b1d */ /* 0x000fe20000010000 */
[C---:B------:R-:W-:Y:S01]  /*5070*/  IMAD.SHL.U32 R71, R72.reuse, 0x10, RZ ;  /* 0x0000001048477824 */ /* 0x040fe200078e00ff */
[C---:B------:R-:W-:Y:S01]  /*5080*/  R2P PR, R72.reuse, 0x18 ;  /* 0x0000001848007804 */ /* 0x040fe20000000000 */
[C---:B------:R-:W-:Y:S01]  /*5090*/  IMAD.U32 R31, R72.reuse, 0x10000, RZ ;  /* 0x00010000481f7824 */ /* 0x040fe200078e00ff */
[----:B------:R-:W-:Y:S01]  /*50a0*/  LOP3.LUT R72, R72, 0x60, RZ, 0xc0, !PT ;  /* 0x0000006048487812 */ /* 0x000fe200078ec0ff */
[----:B------:R-:W-:Y:S01]  /*50b0*/  IMAD.MOV.U32 R70, RZ, RZ, 0xa0 ;  /* 0x000000a0ff467424 */ /* 0x000fe200078e00ff */
[----:B------:R-:W-:Y:S02]  /*50c0*/  UMOV UR48, 0x400 ;  /* 0x0000040000307882 */ /* 0x000fe40000000000 */
[----:B------:R-:W1:Y:S01]  /*50d0*/  LDC R61, c[0x0][0x370] ;  /* 0x0000dc00ff3d7b82 */ /* 0x000e620000000800 */
[----:B------:R-:W-:Y:S01]  /*50e0*/  ULEA UR48, UR37, UR48, 0x18 ;  /* 0x0000003025307291 */ /* 0x000fe2000f8ec0ff */
[----:B------:R-:W-:Y:S01]  /*50f0*/  LOP3.LUT R71, R4, 0x600, R71, 0xf8, !PT ;  /* 0x0000060004477812 */ /* 0x000fe200078ef847 */
[----:B------:R-:W-:Y:S01]  /*5100*/  IMAD.MOV.U32 R68, RZ, RZ, 0x1 ;  /* 0x00000001ff447424 */ /* 0x000fe200078e00ff */
[----:B------:R-:W-:Y:S01]  /*5110*/  LOP3.LUT R31, R31, 0x600000, RZ, 0xc0, !PT ;  /* 0x006000001f1f7812 */ /* 0x000fe200078ec0ff */
[----:B------:R-:W-:Y:S01]  /*5120*/  UIADD3 UR4, UPT, UPT, UR48, 0x200, URZ ;  /* 0x0000020030047890 */ /* 0x000fe2000fffe0ff */
[----:B------:R-:W-:Y:S01]  /*5130*/  IMAD.MOV.U32 R30, RZ, RZ, RZ ;  /* 0x000000ffff1e7224 */ /* 0x000fe200078e00ff */
[----:B------:R-:W-:Y:S01]  /*5140*/  CS2R R66, SRZ ;  /* 0x0000000000427805 */ /* 0x000fe2000001ff00 */
[----:B------:R-:W2:Y:S01]  /*5150*/  LDC R28, c[0x0][0xd0c] ;  /* 0x00034300ff1c7b82 */ /* 0x000ea20000000800 */
[----:B------:R-:W-:Y:S01]  /*5160*/  IMAD.MOV.U32 R76, RZ, RZ, RZ ;  /* 0x000000ffff4c7224 */ /* 0x000fe200078e00ff */
[----:B------:R-:W-:Y:S01]  /*5170*/  SEL R70, R70, 0x60, !P3 ;  /* 0x0000006046467807 */ /* 0x000fe20005800000 */
[----:B------:R-:W-:Y:S01]  /*5180*/  IMAD.U32 R64, RZ, RZ, UR4 ;  /* 0x00000004ff407e24 */ /* 0x000fe2000f8e00ff */
[----:B------:R-:W4:Y:S04]  /*5190*/  LDCU.64 UR52, c[0x0][0x348] ;  /* 0x00006900ff3477ac */ /* 0x000f280008000a00 */
[----:B------:R-:W1:Y:S01]  /*51a0*/  LDC R60, c[0x0][0xd20] ;  /* 0x00034800ff3c7b82 */ /* 0x000e620000000800 */
[----:B------:R-:W3:Y:S01]  /*51b0*/  LDS R0, [UR48+0x180] ;  /* 0x00018030ff007984 */ /* 0x000ee20008000800 */
[----:B------:R-:W-:Y:S01]  /*51c0*/  LEA R71, R71, R64, 0x2 ;  /* 0x0000004047477211 */ /* 0x000fe200078e10ff */
[----:B------:R-:W1:Y:S03]  /*51d0*/  LDCU.64 UR44, c[0x0][0xa88] ;  /* 0x00015100ff2c77ac */ /* 0x000e660008000a00 */
[C---:B------:R-:W-:Y:S01]  /*51e0*/  IADD3 R69, PT, PT, R71.reuse, 0x140, RZ ;  /* 0x0000014047457810 */ /* 0x040fe20007ffe0ff */
[----:B------:R-:W1:Y:S01]  /*51f0*/  LDCU.64 UR46, c[0x0][0xa90] ;  /* 0x00015200ff2e77ac */ /* 0x000e620008000a00 */
[----:B------:R-:W1:Y:S01]  /*5200*/  LDC R26, c[0x0][0xd30] ;  /* 0x00034c00ff1a7b82 */ /* 0x000e620000000800 */
[----:B------:R-:W-:Y:S01]  /*5210*/  @P4 IADD3 R69, PT, PT, R71, 0xc0, RZ ;  /* 0x000000c047454810 */ /* 0x000fe20007ffe0ff */
[----:B------:R-:W-:Y:S01]  /*5220*/  UMOV UR49, URZ ;  /* 0x000000ff00317c82 */ /* 0x000fe20008000000 */
[----:B------:R-:W-:-:S05]  /*5230*/  UMOV UR51, URZ ;  /* 0x000000ff00337c82 */ /* 0x000fca0008000000 */
[----:B------:R-:W1:Y:S08]  /*5240*/  LDC.64 R56, c[0x0][0xd10] ;  /* 0x00034400ff387b82 */ /* 0x000e700000000a00 */
[----:B------:R-:W1:Y:S08]  /*5250*/  LDC.64 R24, c[0x0][0xd18] ;  /* 0x00034600ff187b82 */ /* 0x000e700000000a00 */
[----:B------:R-:W1:Y:S08]  /*5260*/  LDC.64 R22, c[0x0][0xd28] ;  /* 0x00034a00ff167b82 */ /* 0x000e700000000a00 */
[----:B------:R-:W1:Y:S01]  /*5270*/  LDC.64 R54, c[0x0][0xab0] ;  /* 0x0002ac00ff367b82 */ /* 0x000e620000000a00 */
[----:B---3--:R-:W-:-:S07]  /*5280*/  IADD3 R31, PT, PT, R0, R31, RZ ;  /* 0x0000001f001f7210 */ /* 0x008fce0007ffe0ff */
[----:B------:R-:W3:Y:S08]  /*5290*/  LDC.64 R52, c[0x0][0xaa8] ;  /* 0x0002aa00ff347b82 */ /* 0x000ef00000000a00 */
[----:B--2-4-:R-:W1:Y:S02]  /*52a0*/  LDC R62, c[0x0][0x374] ;  /* 0x0000dd00ff3e7b82 */ /* 0x014e640000000800 */
.L_x_125:
[----:B------:R-:W-:Y:S02]  /*52b0*/  LEA R0, R76, UR48, 0x3 ;  /* 0x000000304c007c11 */ /* 0x000fe4000f8e18ff */
[----:B------:R-:W-:Y:S02]  /*52c0*/  SHF.L.U32 R3, R66, 0x1f, RZ ;  /* 0x0000001f42037819 */ /* 0x000fe400000006ff */
[----:B------:R-:W-:Y:S02]  /*52d0*/  LEA R16, R76, UR48, 0x4 ;  /* 0x000000304c107c11 */ /* 0x000fe4000f8e20ff */
[----:B------:R-:W2:Y:S02]  /*52e0*/  SYNCS.PHASECHK.TRANS64.TRYWAIT P0, [R0+URZ+0xf0], R3 ;  /* 0x0000f003000075a7 */ /* 0x000ea400080011ff */
[----:B--23--:R-:W-:Y:S05]  /*52f0*/  @!P0 BRA `(.L_x_82) ;  /* 0x0000004000388947 */ /* 0x00cfea0003800000 */
.L_x_180:
[----:B------:R-:W4:Y:S01]  /*5300*/  LDC.64 R14, c[0x0][0xd10] ;  /* 0x00034400ff0e7b82 */ /* 0x000f220000000a00 */
[----:B------:R-:W3:Y:S01]  /*5310*/  LDS.128 R16, [R16+0x160] ;  /* 0x0001600010107984 */ /* 0x000ee20000000c00 */
[----:B-1----:R-:W-:Y:S01]  /*5320*/  ISETP.NE.AND P1, PT, R26, 0x1, PT ;  /* 0x000000011a00780c */ /* 0x002fe20003f25270 */
[----:B--2---:R-:W-:Y:S01]  /*5330*/  VIADD R0, R0, 0x100 ;  /* 0x0000010000007836 */ /* 0x004fe20000000000 */
[----:B------:R-:W-:Y:S04]  /*5340*/  ISETP.GE.AND P0, PT, R2, 0x1, PT ;  /* 0x000000010200780c */ /* 0x000fe80003f06270 */
[----:B------:R-:W1:Y:S01]  /*5350*/  LDC.64 R12, c[0x0][0xd18] ;  /* 0x00034600ff0c7b82 */ /* 0x000e620000000a00 */
[----:B------:R-:W-:Y:S01]  /*5360*/  PRMT R0, RZ, 0x654, R0 ;  /* 0x00000654ff007816 */ /* 0x000fe20000000000 */
[----:B------:R-:W-:Y:S01]  /*5370*/  @!PT LDS RZ, [RZ] ;  /* 0x00000000fffff984 */ /* 0x000fe20000000800 */
[----:B------:R-:W-:Y:S01]  /*5380*/  @!PT LDS RZ, [RZ] ;  /* 0x00000000fffff984 */ /* 0x000fe20000000800 */
[----:B------:R-:W-:Y:S01]  /*5390*/  @!PT LDS RZ, [RZ] ;  /* 0x00000000fffff984 */ /* 0x000fe20000000800 */
[----:B------:R-:W-:Y:S01]  /*53a0*/  @!PT LDS RZ, [RZ] ;  /* 0x00000000fffff984 */ /* 0x000fe20000000800 */
[----:B------:R2:W-:Y:S06]  /*53b0*/  MEMBAR.ALL.CTA ;  /* 0x0000000000007992 */ /* 0x0005ec0000008000 */
[----:B--2---:R-:W2:Y:S01]  /*53c0*/  FENCE.VIEW.ASYNC.S ;  /* 0x00000000000073c6 */ /* 0x004ea20000000000 */
[----:B------:R-:W1:Y:S08]  /*53d0*/  @!P1 LDC R11, c[0x0][0xd20] ;  /* 0x00034800ff0b9b82 */ /* 0x000e700000000800 */
[----:B------:R-:W1:Y:S01]  /*53e0*/  @!P1 LDC R10, c[0x0][0xd0c] ;  /* 0x00034300ff0a9b82 */ /* 0x000e620000000800 */
[----:B--2---:R2:W-:Y:S01]  /*53f0*/  SYNCS.ARRIVE.TRANS64.RED.A1T0 RZ, [R0+URZ], RZ ;  /* 0x000000ff00ff79a7 */ /* 0x0045e200081004ff */
[----:B---3--:R-:W-:Y:S04]  /*5400*/  LOP3.LUT P4, RZ, R18, 0x1, RZ, 0xc0, !PT ;  /* 0x0000000112ff7812 */ /* 0x008fe8000788c0ff */
[----:B------:R-:W-:Y:S09]  /*5410*/  P2R R73, PR, RZ, 0x10 ;  /* 0x00000010ff497803 */ /* 0x000ff20000000000 */
[----:B------:R-:W-:Y:S02]  /*5420*/  @P4 MOV R29, R16 ;  /* 0x00000010001d4202 */ /* 0x000fe40000000f00 */
[----:B------:R-:W-:Y:S01]  /*5430*/  @P4 LOP3.LUT R27, R17, 0xffff, RZ, 0xc0, !PT ;  /* 0x0000ffff111b4812 */ /* 0x000fe200078ec0ff */
[----:B--2-4-:R-:W-:Y:S06]  /*5440*/  @!P0 BRA `(.L_x_83) ;  /* 0x0000000000a48947 */ /* 0x014fec0003800000 */
[----:B------:R-:W-:Y:S01]  /*5450*/  IMAD.HI.U32 R21, R62, R25, RZ ;  /* 0x000000193e157227 */ /* 0x000fe200078e00ff */
        /* <DEDUP_REMOVED lines=8> */
[----:B------:R-:W-:Y:S01]  /*54e0*/  IMAD.HI.U32 R21, R27, R25, RZ ;  /* 0x000000191b157227 */ /* 0x000fe200078e00ff */
[----:B------:R-:W-:Y:S02]  /*54f0*/  SEL R7, R61, R20, !P3 ;  /* 0x000000143d077207 */ /* 0x000fe40005800000 */
[----:B------:R-:W-:Y:S01]  /*5500*/  SHF.R.U32.HI R36, RZ, R57, R36 ;  /* 0x00000039ff247219 */ /* 0x000fe20000011624 */
[-C--:B------:R-:W-:Y:S04]  /*5510*/  IMAD.HI.U32 R20, R3, R22.reuse, RZ ;  /* 0x0000001603147227 */ /* 0x080fe800078e00ff */
[----:B------:R-:W-:Y:S01]  /*5520*/  IMAD.HI.U32 R34, R7, R22, RZ ;  /* 0x0000001607227227 */ /* 0x000fe200078e00ff */
[-C--:B------:R-:W-:Y:S02]  /*5530*/  @P2 SHF.R.U32.HI R3, RZ, R23.reuse, R20 ;  /* 0x00000017ff032219 */ /* 0x080fe40000011614 */
[----:B------:R-:W-:Y:S02]  /*5540*/  SHF.R.U32.HI R20, RZ, R60, R21 ;  /* 0x0000003cff147219 */ /* 0x000fe40000011615 */
[----:B------:R-:W-:Y:S01]  /*5550*/  @P2 SHF.R.U32.HI R7, RZ, R23, R34 ;  /* 0x00000017ff072219 */ /* 0x000fe20000011622 */
[C---:B------:R-:W-:Y:S01]  /*5560*/  IMAD R4, R2.reuse, R3, RZ ;  /* 0x0000000302047224 */ /* 0x040fe200078e02ff */
[----:B------:R-:W-:Y:S02]  /*5570*/  SEL R5, R27, R20, !P0 ;  /* 0x000000141b057207 */ /* 0x000fe40004000000 */
[----:B------:R-:W-:Y:S01]  /*5580*/  SEL R3, R29, R36, !P3 ;  /* 0x000000241d037207 */ /* 0x000fe20005800000 */
[----:B------:R-:W-:Y:S01]  /*5590*/  IMAD R6, R2, R7, RZ ;  /* 0x0000000702067224 */ /* 0x000fe200078e02ff */
[C---:B------:R-:W-:Y:S01]  /*55a0*/  ISETP.GE.AND P0, PT, R5.reuse, R4, PT ;  /* 0x000000040500720c */ /* 0x040fe20003f06270 */
[----:B------:R-:W-:Y:S03]  /*55b0*/  IMAD.HI.U32 R8, R5, R22, RZ ;  /* 0x0000001605087227 */ /* 0x000fe600078e00ff */
[----:B------:R-:W-:Y:S01]  /*55c0*/  ISETP.GE.OR P0, PT, R3, R6, P0 ;  /* 0x000000060300720c */ /* 0x000fe20000706670 */
[----:B------:R-:W-:Y:S01]  /*55d0*/  IMAD.MOV R6, RZ, RZ, -R3 ;  /* 0x000000ffff067224 */ /* 0x000fe200078e0a03 */
[-C--:B------:R-:W-:Y:S03]  /*55e0*/  SHF.R.U32.HI R8, RZ, R23.reuse, R8 ;  /* 0x00000017ff087219 */ /* 0x080fe60000011608 */
[----:B------:R-:W-:Y:S01]  /*55f0*/  IMAD R29, R28, R6, R29 ;  /* 0x000000061c1d7224 */ /* 0x000fe200078e021d */
[----:B------:R-:W-:Y:S05]  /*5600*/  SEL R9, R5, R8, !P2 ;  /* 0x0000000805097207 */ /* 0x000fea0005000000 */
[----:B------:R-:W-:Y:S02]  /*5610*/  IMAD.MOV R8, RZ, RZ, -R9 ;  /* 0x000000ffff087224 */ /* 0x000fe400078e0a09 */
[C---:B------:R-:W-:Y:S04]  /*5620*/  @!P0 IMAD.HI.U32 R4, R3.reuse, R22, RZ ;  /* 0x0000001603048227 */ /* 0x040fe800078e00ff */
[----:B------:R-:W-:Y:S01]  /*5630*/  IMAD R8, R2, R8, R5 ;  /* 0x0000000802087224 */ /* 0x000fe200078e0205 */
[----:B------:R-:W-:Y:S04]  /*5640*/  @!P0 SHF.R.U32.HI R4, RZ, R23, R4 ;  /* 0x00000017ff048219 */ /* 0x000fe80000011604 */
[----:B------:R-:W-:Y:S02]  /*5650*/  @!P0 SEL R0, R3, R4, !P2 ;  /* 0x0000000403008207 */ /* 0x000fe40005000000 */
[----:B------:R-:W-:Y:S02]  /*5660*/  IADD3 R4, PT, PT, -R5, RZ, RZ ;  /* 0x000000ff05047210 */ /* 0x000fe40007ffe1ff */
[----:B------:R-:W-:Y:S01]  /*5670*/  @!P0 IADD3 R9, PT, PT, R9, -R0, RZ ;  /* 0x8000000009098210 */ /* 0x000fe20007ffe0ff */
[----:B------:R-:W-:Y:S02]  /*5680*/  @!P0 IMAD R0, R7, R8, R0 ;  /* 0x0000000807008224 */ /* 0x000fe400078e0200 */
[----:B------:R-:W-:Y:S02]  /*5690*/  IMAD R27, R24, R4, R27 ;  /* 0x00000004181b7224 */ /* 0x000fe400078e021b */
[----:B------:R-:W-:Y:S02]  /*56a0*/  @!P0 IMAD R5, R9, R2, R3 ;  /* 0x0000000209058224 */ /* 0x000fe400078e0203 */
[----:B------:R-:W-:Y:S04]  /*56b0*/  @!P0 IMAD.MOV.U32 R3, RZ, RZ, R0 ;  /* 0x000000ffff038224 */ /* 0x000fe800078e0000 */
[----:B------:R-:W-:Y:S02]  /*56c0*/  IMAD R29, R3, R28, R29 ;  /* 0x0000001c031d7224 */ /* 0x000fe400078e021d */
[----:B------:R-:W-:Y:S07]  /*56d0*/  IMAD R27, R5, R24, R27 ;  /* 0x00000018051b7224 */ /* 0x000fee00078e021b */
.L_x_83:
[----:B-1----:R-:W-:Y:S01]  /*56e0*/  @!P1 ISETP.NE.AND P0, PT, R12, 0x1, PT ;  /* 0x000000010c00980c */ /* 0x002fe20003f05270 */
[----:B------:R-:W-:Y:S01]  /*56f0*/  @!P1 IMAD.HI.U32 R4, R27, R13, RZ ;  /* 0x0000000d1b049227 */ /* 0x000fe200078e00ff */
[----:B------:R-:W-:Y:S01]  /*5700*/  R2UR UR42, R33 ;  /* 0x00000000212a72ca */ /* 0x000fe200000e0000 */
[----:B------:R-:W-:Y:S01]  /*5710*/  USHF.L.U32 UR41, UR11, 0x7, URZ ;  /* 0x000000070b297899 */ /* 0x000fe200080006ff */
[----:B------:R-:W-:Y:S01]  /*5720*/  @!P1 ISETP.NE.AND P2, PT, R10, 0x1, PT ;  /* 0x000000010a00980c */ /* 0x000fe20003f45270 */
[----:B------:R-:W-:Y:S01]  /*5730*/  @!P1 IMAD.HI.U32 R0, R29, R14, RZ ;  /* 0x0000000e1d009227 */ /* 0x000fe200078e00ff */
[----:B------:R-:W-:Y:S01]  /*5740*/  @!P1 SHF.R.U32.HI R4, RZ, R11, R4 ;  /* 0x0000000bff049219 */ /* 0x000fe20000011604 */
[----:B------:R-:W-:Y:S01]  /*5750*/  BSSY.RECONVERGENT B6, `(.L_x_84) ;  /* 0x000002c000067945 */ /* 0x000fe20003800200 */
[----:B------:R-:W-:Y:S01]  /*5760*/  @P4 SHF.R.U32.HI R65, RZ, 0x10, R17 ;  /* 0x00000010ff414819 */ /* 0x000fe20000011611 */
[----:B------:R-:W-:Y:S01]  /*5770*/  VIADD R76, R76, 0x1 ;  /* 0x000000014c4c7836 */ /* 0x000fe20000000000 */
[----:B------:R-:W-:Y:S02]  /*5780*/  @!P1 SEL R3, R27, R4, !P0 ;  /* 0x000000041b039207 */ /* 0x000fe40004000000 */
[----:B------:R-:W-:Y:S02]  /*5790*/  @!P1 SHF.R.U32.HI R0, RZ, R15, R0 ;  /* 0x0000000fff009219 */ /* 0x000fe40000011600 */
[----:B------:R-:W-:Y:S01]  /*57a0*/  LOP3.LUT P0, RZ, R64, 0x1f0, RZ, 0xc0, !PT ;  /* 0x000001f040ff7812 */ /* 0x000fe2000780c0ff */
[----:B------:R-:W-:Y:S01]  /*57b0*/  USHF.L.U32 UR42, UR42, 0x6, URZ ;  /* 0x000000062a2a7899 */ /* 0x000fe200080006ff */
[----:B------:R-:W-:Y:S05]  /*57c0*/  @!P1 SEL R4, R29, R0, !P2 ;  /* 0x000000001d049207 */ /* 0x000fea0005000000 */
[----:B------:R-:W-:Y:S02]  /*57d0*/  @!P1 IMAD.IADD R0, R3, 0x1, -R4 ;  /* 0x0000000103009824 */ /* 0x000fe400078e0a04 */
[----:B------:R-:W-:Y:S02]  /*57e0*/  @!P1 IMAD.IADD R3, R4, 0x1, -R3 ;  /* 0x0000000104039824 */ /* 0x000fe400078e0a03 */
[----:B------:R-:W-:Y:S02]  /*57f0*/  @!P1 IMAD R29, R0, R10, R29 ;  /* 0x0000000a001d9224 */ /* 0x000fe400078e021d */
[----:B------:R-:W-:Y:S01]  /*5800*/  @!P1 IMAD R27, R3, R12, R27 ;  /* 0x0000000c031b9224 */ /* 0x000fe200078e021b */
[----:B------:R-:W-:Y:S06]  /*5810*/  @!P0 BRA `(.L_x_85) ;  /* 0x00000000007c8947 */ /* 0x000fec0003800000 */
[----:B------:R-:W1:Y:S01]  /*5820*/  LDCU.64 UR8, c[0x4][0x80] ;  /* 0x01001000ff0877ac */ /* 0x000e620008000a00 */
[----:B------:R-:W-:Y:S01]  /*5830*/  MOV R16, 0x0 ;  /* 0x0000000000107802 */ /* 0x000fe20000000f00 */
[----:B------:R-:W-:Y:S02]  /*5840*/  HFMA2 R12, -RZ, RZ, 0, 5.9604644775390625e-08 ;  /* 0x00000001ff0c7431 */ /* 0x000fe400000001ff */
[----:B------:R-:W-:Y:S01]  /*5850*/  IMAD.MOV.U32 R8, RZ, RZ, 0x70 ;  /* 0x00000070ff087424 */ /* 0x000fe200078e00ff */
[----:B------:R2:W3:Y:S01]  /*5860*/  LDC.64 R14, c[0x4][R16] ;  /* 0x01000000100e7b82 */ /* 0x0004e20000000a00 */
[----:B------:R-:W4:Y:S01]  /*5870*/  LDCU.64 UR6, c[0x4][0x88] ;  /* 0x01001100ff0677ac */ /* 0x000f220008000a00 */
[----:B------:R-:W-:Y:S01]  /*5880*/  IMAD.MOV.U32 R13, RZ, RZ, RZ ;  /* 0x000000ffff0d7224 */ /* 0x000fe200078e00ff */
[----:B------:R-:W2:Y:S01]  /*5890*/  LDCU.64 UR4, c[0x4][0x8] ;  /* 0x01000100ff0477ac */ /* 0x000ea20008000a00 */
[----:B-1----:R-:W-:Y:S01]  /*58a0*/  MOV R5, UR9 ;  /* 0x0000000900057c02 */ /* 0x002fe20008000f00 */
[----:B------:R-:W-:Y:S01]  /*58b0*/  IMAD.U32 R4, RZ, RZ, UR8 ;  /* 0x00000008ff047e24 */ /* 0x000fe2000f8e00ff */
[----:B----4-:R-:W-:Y:S01]  /*58c0*/  MOV R7, UR7 ;  /* 0x0000000700077c02 */ /* 0x010fe20008000f00 */
[----:B------:R-:W-:Y:S01]  /*58d0*/  IMAD.U32 R6, RZ, RZ, UR6 ;  /* 0x00000006ff067e24 */ /* 0x000fe2000f8e00ff */
[----:B--2---:R-:W-:Y:S01]  /*58e0*/  MOV R11, UR5 ;  /* 0x00000005000b7c02 */ /* 0x004fe20008000f00 */
[----:B------:R-:W-:Y:S02]  /*58f0*/  IMAD.U32 R10, RZ, RZ, UR4 ;  /* 0x00000004ff0a7e24 */ /* 0x000fe4000f8e00ff */
[----:B------:R-:W-:Y:S07]  /*5900*/  LEPC R20, `(.L_x_86) ;  /* 0x000000001014794e */ /* 0x000fee0000000000 */
[----:B---3-5:R-:W-:Y:S05]  /*5910*/  CALL.ABS.NOINC R14 ;  /* 0x000000000e007343 */ /* 0x028fea0003c00000 */
.L_x_86:
[----:B------:R-:W1:Y:S01]  /*5920*/  LDCU.64 UR8, c[0x4][0x80] ;  /* 0x01001000ff0877ac */ /* 0x000e620008000a00 */
[----:B------:R-:W2:Y:S01]  /*5930*/  LDC.64 R16, c[0x4][R16] ;  /* 0x0100000010107b82 */ /* 0x000ea20000000a00 */
[----:B------:R-:W-:Y:S02]  /*5940*/  HFMA2 R12, -RZ, RZ, 0, 5.9604644775390625e-08 ;  /* 0x00000001ff0c7431 */ /* 0x000fe400000001ff */
[----:B------:R-:W-:Y:S02]  /*5950*/  IMAD.MOV.U32 R8, RZ, RZ, 0x70 ;  /* 0x00000070ff087424 */ /* 0x000fe400078e00ff */
[----:B------:R-:W-:Y:S01]  /*5960*/  IMAD.MOV.U32 R13, RZ, RZ, RZ ;  /* 0x000000ffff0d7224 */ /* 0x000fe200078e00ff */
[----:B------:R-:W3:Y:S01]  /*5970*/  LDCU.64 UR6, c[0x4][0x88] ;  /* 0x01001100ff0677ac */ /* 0x000ee20008000a00 */
[----:B------:R-:W4:Y:S01]  /*5980*/  LDCU.64 UR4, c[0x4][0x8] ;  /* 0x01000100ff0477ac */ /* 0x000f220008000a00 */
[----:B-1----:R-:W-:Y:S02]  /*5990*/  MOV R4, UR8 ;  /* 0x0000000800047c02 */ /* 0x002fe40008000f00 */
[----:B------:R-:W-:Y:S02]  /*59a0*/  MOV R5, UR9 ;  /* 0x0000000900057c02 */ /* 0x000fe40008000f00 */
[----:B---3--:R-:W-:Y:S01]  /*59b0*/  MOV R7, UR7 ;  /* 0x0000000700077c02 */ /* 0x008fe20008000f00 */
[----:B------:R-:W-:Y:S01]  /*59c0*/  IMAD.U32 R6, RZ, RZ, UR6 ;  /* 0x00000006ff067e24 */ /* 0x000fe2000f8e00ff */
[----:B----4-:R-:W-:Y:S01]  /*59d0*/  MOV R11, UR5 ;  /* 0x00000005000b7c02 */ /* 0x010fe20008000f00 */
[----:B------:R-:W-:Y:S02]  /*59e0*/  IMAD.U32 R10, RZ, RZ, UR4 ;  /* 0x00000004ff0a7e24 */ /* 0x000fe4000f8e00ff */
[----:B------:R-:W-:Y:S07]  /*59f0*/  LEPC R20, `(.L_x_85) ;  /* 0x000000001014794e */ /* 0x000fee0000000000 */
[----:B--2---:R-:W-:Y:S05]  /*5a00*/  CALL.ABS.NOINC R16 ;  /* 0x0000000010007343 */ /* 0x004fea0003c00000 */
.L_x_85:
[----:B------:R-:W-:Y:S05]  /*5a10*/  BSYNC.RECONVERGENT B6 ;  /* 0x0000000000067941 */ /* 0x000fea0003800200 */
.L_x_84:
[----:B------:R-:W-:Y:S01]  /*5a20*/  ISETP.NE.U32.AND P4, PT, R54, RZ, PT ;  /* 0x000000ff3600720c */ /* 0x000fe20003f85070 */
[----:B------:R-:W-:Y:S01]  /*5a30*/  UISETP.NE.AND UP2, UPT, UR50, URZ, UPT ;  /* 0x000000ff3200728c */ /* 0x000fe2000bf45270 */
[----:B------:R-:W-:Y:S01]  /*5a40*/  ISETP.NE.U32.AND P2, PT, RZ, UR44, PT ;  /* 0x0000002cff007c0c */ /* 0x000fe2000bf45070 */
[----:B------:R-:W-:Y:S01]  /*5a50*/  UISETP.NE.U32.AND UP1, UPT, UR46, URZ, UPT ;  /* 0x000000ff2e00728c */ /* 0x000fe2000bf25070 */
[----:B------:R-:W-:Y:S01]  /*5a60*/  ISETP.NE.AND.EX P4, PT, R55, RZ, PT, P4 ;  /* 0x000000ff3700720c */ /* 0x000fe20003f85340 */
[----:B------:R-:W-:Y:S01]  /*5a70*/  UPLOP3.LUT UP0, UPT, UPT, UPT, UPT, 0x40, 0x4 ;  /* 0x000000000004789c */ /* 0x000fe20003f0e870 */
[----:B------:R-:W-:Y:S01]  /*5a80*/  ISETP.NE.AND.EX P2, PT, RZ, UR45, PT, P2 ;  /* 0x0000002dff007c0c */ /* 0x000fe2000bf45320 */
[----:B------:R-:W-:Y:S01]  /*5a90*/  UISETP.NE.AND.EX UP1, UPT, UR47, URZ, UPT, UP1 ;  /* 0x000000ff2f00728c */ /* 0x000fe2000bf25310 */
[----:B------:R-:W-:Y:S04]  /*5aa0*/  PLOP3.LUT P1, PT, PT, PT, UP2, 0x80, 0x8 ;  /* 0x000000000008781c */ /* 0x000fe80003f2f028 */
[----:B------:R-:W-:Y:S06]  /*5ab0*/  @UP2 UPLOP3.LUT UP0, UPT, UPT, UPT, UP1, 0x80, 0x8 ;  /* 0x000000000008289c */ /* 0x000fec0003f0f010 */
[----:B------:R-:W-:Y:S01]  /*5ac0*/  PLOP3.LUT P0, PT, PT, PT, UP0, 0x80, 0x8 ;  /* 0x000000000008781c */ /* 0x000fe20003f0f008 */
[----:B------:R-:W-:Y:S01]  /*5ad0*/  @!UPT UIADD3 URZ, UPT, UPT, URZ, URZ, URZ ;  /* 0x000000fffffff290 */ /* 0x000fe2000fffe0ff */
[----:B------:R-:W-:Y:S11]  /*5ae0*/  BRA.U !UP1, `(.L_x_87) ;  /* 0x0000000109387547 */ /* 0x000ff6000b800000 */
[----:B------:R-:W-:Y:S01]  /*5af0*/  UISETP.NE.U32.AND UP0, UPT, UR44, URZ, UPT ;  /* 0x000000ff2c00728c */ /* 0x000fe2000bf05070 */
[----:B------:R-:W-:Y:S02]  /*5b00*/  HFMA2 R0, -RZ, RZ, 0, 5.9604644775390625e-08 ;  /* 0x00000001ff007431 */ /* 0x000fe400000001ff */
[----:B------:R-:W-:Y:S01]  /*5b10*/  IMAD.MOV.U32 R59, RZ, RZ, 0x1 ;  /* 0x00000001ff3b7424 */ /* 0x000fe200078e00ff */
[----:B------:R-:W-:Y:S06]  /*5b20*/  UISETP.NE.AND.EX UP0, UPT, UR45, URZ, UPT, UP0 ;  /* 0x000000ff2d00728c */ /* 0x000fec000bf05300 */
[----:B------:R-:W-:Y:S05]  /*5b30*/  PLOP3.LUT P3, PT, PT, PT, UP0, 0x80, 0x8 ;  /* 0x000000000008781c */ /* 0x000fea0003f6f008 */
[----:B------:R-:W1:Y:S01]  /*5b40*/  @UP0 LDCU.64 UR6, c[0x0][0xa88] ;  /* 0x00015100ff0607ac */ /* 0x000e620008000a00 */
[----:B------:R-:W-:Y:S07]  /*5b50*/  @UP0 UIMAD UR4, UR36, UR46, URZ ;  /* 0x0000002e240402a4 */ /* 0x000fee000f8e02ff */
[----:B------:R-:W-:Y:S01]  /*5b60*/  @!P3 PRMT R59, R0, 0x7610, R59 ;  /* 0x00007610003bb816 */ /* 0x000fe2000000003b */
[----:B-1----:R-:W-:Y:S03]  /*5b70*/  @UP0 UIMAD.WIDE UR6, UR4, 0x4, UR6 ;  /* 0x00000004040608a5 */ /* 0x002fe6000f8e0206 */
[----:B------:R-:W1:Y:S03]  /*5b80*/  @!UP0 LDCU UR4, c[0x0][0xa80] ;  /* 0x00015000ff0487ac */ /* 0x000e660008000800 */
[----:B------:R-:W-:Y:S01]  /*5b90*/  IMAD.U32 R4, RZ, RZ, UR6 ;  /* 0x00000006ff047e24 */ /* 0x000fe2000f8e00ff */
[----:B------:R-:W-:Y:S05]  /*5ba0*/  MOV R5, UR7 ;  /* 0x0000000700057c02 */ /* 0x000fea0008000f00 */
[----:B-----5:R2:W5:Y:S02]  /*5bb0*/  @P3 LDG.E R35, desc[UR38][R4.64] ;  /* 0x0000002604233981 */ /* 0x020564000c1e1900 */
[----:B-12---:R-:W-:Y:S02]  /*5bc0*/  @!P3 IMAD.U32 R35, RZ, RZ, UR4 ;  /* 0x00000004ff23be24 */ /* 0x006fe4000f8e00ff */
.L_x_87:
[----:B------:R-:W-:Y:S05]  /*5bd0*/  @!P4 BRA `(.L_x_88) ;  /* 0x000000000020c947 */ /* 0x000fea0003800000 */
[----:B------:R-:W-:Y:S04]  /*5be0*/  ISETP.NE.U32.AND P3, PT, R52, RZ, PT ;  /* 0x000000ff3400720c */ /* 0x000fe80003f65070 */
[----:B------:R-:W-:Y:S11]  /*5bf0*/  ISETP.NE.AND.EX P3, PT, R53, RZ, PT, P3 ;  /* 0x000000ff3500720c */ /* 0x000ff60003f65330 */
[----:B------:R-:W-:Y:S02]  /*5c00*/  @!UPT UIADD3 URZ, UPT, UPT, URZ, URZ, URZ ;  /* 0x000000fffffff290 */ /* 0x000fe4000fffe0ff */
[----:B------:R-:W1:Y:S01]  /*5c10*/  @P3 LDC.64 R4, c[0x0][0xaa8] ;  /* 0x0002aa00ff043b82 */ /* 0x000e620000000a00 */
[----:B------:R-:W-:Y:S04]  /*5c20*/  @P3 IMAD R0, R54, UR36, RZ ;  /* 0x0000002436003c24 */ /* 0x000fe8000f8e02ff */
[----:B-1----:R-:W-:Y:S05]  /*5c30*/  @P3 IMAD.WIDE R4, R0, 0x4, R4 ;  /* 0x0000000400043825 */ /* 0x002fea00078e0204 */
[----:B-----5:R1:W5:Y:S02]  /*5c40*/  @P3 LDG.E R32, desc[UR38][R4.64] ;  /* 0x0000002604203981 */ /* 0x020364000c1e1900 */
[----:B-1----:R-:W2:Y:S02]  /*5c50*/  @!P3 LDC R32, c[0x0][0xaa0] ;  /* 0x0002a800ff20bb82 */ /* 0x002ea40000000800 */
.L_x_88:
[----:B-----5:R-:W-:Y:S01]  /*5c60*/  FSETP.NEU.AND P3, PT, R35, RZ, PT ;  /* 0x000000ff2300720b */ /* 0x020fe20003f6d000 */
[----:B------:R-:W-:Y:S01]  /*5c70*/  BSSY B1, `(.L_x_89) ;  /* 0x0000047000017945 */ /* 0x000fe20003800000 */
[----:B------:R-:W-:Y:S01]  /*5c80*/  SEL R4, RZ, 0xffffffff, P2 ;  /* 0xffffffffff047807 */ /* 0x000fe20001000000 */
[----:B------:R-:W-:Y:S01]  /*5c90*/  IMAD.MOV.U32 R81, RZ, RZ, 0x1 ;  /* 0x00000001ff517424 */ /* 0x000fe200078e00ff */
[----:B------:R-:W-:Y:S01]  /*5ca0*/  @P1 LOP3.LUT P2, RZ, R59, 0xff, RZ, 0xc0, !PT ;  /* 0x000000ff3bff1812 */ /* 0x000fe2000784c0ff */
[----:B------:R-:W-:Y:S01]  /*5cb0*/  IMAD R33, R30, 0x40, R31 ;  /* 0x000000401e217824 */ /* 0x000fe200078e021f */
[----:B------:R-:W-:Y:S01]  /*5cc0*/  @P1 SEL R3, RZ, 0xffffffff, P3 ;  /* 0xffffffffff031807 */ /* 0x000fe20001800000 */
[----:B------:R-:W-:Y:S01]  /*5cd0*/  IMAD.IADD R78, R71, 0x1, R70 ;  /* 0x00000001474e7824 */ /* 0x000fe200078e0246 */
[----:B------:R-:W-:Y:S01]  /*5ce0*/  LOP3.LUT R68, R68, 0x1, RZ, 0x3c, !PT ;  /* 0x0000000144447812 */ /* 0x000fe200078e3cff */
[----:B------:R-:W-:Y:S01]  /*5cf0*/  IMAD.IADD R74, R70, 0x1, R69 ;  /* 0x00000001464a7824 */ /* 0x000fe200078e0245 */
[----:B------:R-:W-:Y:S01]  /*5d00*/  @P0 SEL R3, R4, R3, !P2 ;  /* 0x0000000304030207 */ /* 0x000fe20005000000 */
[----:B------:R-:W-:Y:S01]  /*5d10*/  IMAD.MOV.U32 R80, RZ, RZ, RZ ;  /* 0x000000ffff507224 */ /* 0x000fe200078e00ff */
[----:B------:R-:W-:Y:S01]  /*5d20*/  LEA R79, R30, UR48, 0x3 ;  /* 0x000000301e4f7c11 */ /* 0x000fe2000f8e18ff */
[----:B------:R-:W-:Y:S01]  /*5d30*/  IMAD.MOV.U32 R50, RZ, RZ, RZ ;  /* 0x000000ffff327224 */ /* 0x000fe200078e00ff */
[----:B------:R-:W-:Y:S02]  /*5d40*/  @P1 LOP3.LUT R3, R3, 0x1, RZ, 0xc0, !PT ;  /* 0x0000000103031812 */ /* 0x000fe400078ec0ff */
[----:B------:R-:W-:Y:S02]  /*5d50*/  CS2R R48, SRZ ;  /* 0x0000000000307805 */ /* 0x000fe4000001ff00 */
[----:B------:R-:W-:Y:S02]  /*5d60*/  SHF.L.U32 R0, R67, 0x1f, RZ ;  /* 0x0000001f43007819 */ /* 0x000fe400000006ff */
[----:B------:R-:W-:Y:S02]  /*5d70*/  CS2R R46, SRZ ;  /* 0x00000000002e7805 */ /* 0x000fe4000001ff00 */
[----:B------:R-:W-:Y:S02]  /*5d80*/  ISETP.NE.U32.OR P5, PT, R3, 0x1, !P1 ;  /* 0x000000010300780c */ /* 0x000fe40004fa5470 */
[----:B------:R-:W-:Y:S02]  /*5d90*/  CS2R R44, SRZ ;  /* 0x00000000002c7805 */ /* 0x000fe4000001ff00 */
[----:B------:R-:W-:Y:S02]  /*5da0*/  PLOP3.LUT P2, PT, PT, PT, UP1, 0x80, 0x8 ;  /* 0x000000000008781c */ /* 0x000fe40003f4f018 */
[----:B------:R-:W-:Y:S02]  /*5db0*/  CS2R R42, SRZ ;  /* 0x00000000002a7805 */ /* 0x000fe4000001ff00 */
[----:B------:R-:W-:Y:S02]  /*5dc0*/  LOP3.LUT P4, R75, R59, 0xff, RZ, 0xc0, !PT ;  /* 0x000000ff3b4b7812 */ /* 0x000fe4000788c0ff */
[----:B------:R-:W-:Y:S02]  /*5dd0*/  CS2R R40, SRZ ;  /* 0x0000000000287805 */ /* 0x000fe4000001ff00 */
[----:B------:R-:W-:Y:S02]  /*5de0*/  SEL R3, RZ, 0xffffffff, P3 ;  /* 0xffffffffff037807 */ /* 0x000fe40001800000 */
[----:B------:R-:W-:Y:S02]  /*5df0*/  CS2R R38, SRZ ;  /* 0x0000000000267805 */ /* 0x000fe4000001ff00 */
[----:B------:R-:W-:Y:S02]  /*5e00*/  P2R R77, PR, RZ, 0x20 ;  /* 0x00000020ff4d7803 */ /* 0x000fe40000000000 */
[----:B------:R-:W-:Y:S01]  /*5e10*/  CS2R R36, SRZ ;  /* 0x0000000000247805 */ /* 0x000fe2000001ff00 */
[----:B------:R-:W-:Y:S01]  /*5e20*/  IMAD.MOV.U32 R34, RZ, RZ, RZ ;  /* 0x000000ffff227224 */ /* 0x000fe200078e00ff */
[----:B------:R-:W-:Y:S02]  /*5e30*/  @P5 SHF.L.U32 R5, R68, 0x1f, RZ ;  /* 0x0000001f44055819 */ /* 0x000fe400000006ff */
[----:B------:R-:W-:Y:S02]  /*5e40*/  @P2 SEL R3, R4, R3, !P4 ;  /* 0x0000000304032207 */ /* 0x000fe40006000000 */
[----:B------:R-:W1:Y:S02]  /*5e50*/  @P5 SYNCS.PHASECHK.TRANS64.TRYWAIT P1, [UR48+0xa0], R5 ;  /* 0x0000a005ff0055a7 */ /* 0x000e640008021130 */
[----:B------:R-:W-:Y:S04]  /*5e60*/  LOP3.LUT R3, R3, 0x1, RZ, 0xc0, !PT ;  /* 0x0000000103037812 */ /* 0x000fe800078ec0ff */
[----:B------:R-:W-:Y:S04]  /*5e70*/  ISETP.NE.U32.AND P2, PT, R3, 0x1, PT ;  /* 0x000000010300780c */ /* 0x000fe80003f45070 */
[----:B------:R-:W-:Y:S01]  /*5e80*/  P2R R82, PR, RZ, 0x4 ;  /* 0x00000004ff527803 */ /* 0x000fe20000000000 */
[----:B------:R3:W4:Y:S01]  /*5e90*/  SYNCS.PHASECHK.TRANS64.TRYWAIT P0, [R79+URZ+0x110], R0 ;  /* 0x000110004f0075a7 */ /* 0x00072200080011ff */
[----:B-1----:R-:W-:Y:S01]  /*5ea0*/  @P5 SEL R81, RZ, 0x1, !P1 ;  /* 0x00000001ff515807 */ /* 0x002fe20004800000 */
[----:B---3--:R-:W-:Y:S06]  /*5eb0*/  @!P5 BRA `(.L_x_90) ;  /* 0x000000000088d947 */ /* 0x008fec0003800000 */
[----:B------:R-:W-:Y:S01]  /*5ec0*/  IMAD.MOV.U32 R34, RZ, RZ, RZ ;  /* 0x000000ffff227224 */ /* 0x000fe200078e00ff */
[----:B------:R-:W-:Y:S01]  /*5ed0*/  ISETP.NE.AND P1, PT, R81, RZ, PT ;  /* 0x000000ff5100720c */ /* 0x000fe20003f25270 */
[----:B------:R-:W-:Y:S01]  /*5ee0*/  BSSY B0, `(.L_x_91) ;  /* 0x000000c000007945 */ /* 0x000fe20003800000 */
[----:B------:R-:W-:Y:S02]  /*5ef0*/  CS2R R36, SRZ ;  /* 0x0000000000247805 */ /* 0x000fe4000001ff00 */
[----:B------:R-:W-:Y:S02]  /*5f00*/  CS2R R38, SRZ ;  /* 0x0000000000267805 */ /* 0x000fe4000001ff00 */
[----:B------:R-:W-:Y:S02]  /*5f10*/  CS2R R40, SRZ ;  /* 0x0000000000287805 */ /* 0x000fe4000001ff00 */
[----:B------:R-:W-:Y:S02]  /*5f20*/  CS2R R42, SRZ ;  /* 0x00000000002a7805 */ /* 0x000fe4000001ff00 */
[----:B------:R-:W-:Y:S02]  /*5f30*/  CS2R R44, SRZ ;  /* 0x00000000002c7805 */ /* 0x000fe4000001ff00 */
[----:B------:R-:W-:Y:S02]  /*5f40*/  CS2R R46, SRZ ;  /* 0x00000000002e7805 */ /* 0x000fe4000001ff00 */
[----:B------:R-:W-:Y:S01]  /*5f50*/  CS2R R48, SRZ ;  /* 0x0000000000307805 */ /* 0x000fe2000001ff00 */
[----:B------:R-:W-:Y:S06]  /*5f60*/  @P1 BRA `(.L_x_92) ;  /* 0x00000000000c1947 */ /* 0x000fec0003800000 */
[----:B------:R-:W-:Y:S04]  /*5f70*/  SHF.L.U32 R4, R68, 0x1f, RZ ;  /* 0x0000001f44047819 */ /* 0x000fe800000006ff */
[----:B------:R-:W1:Y:S02]  /*5f80*/  SYNCS.PHASECHK.TRANS64.TRYWAIT P1, [UR48+0xa0], R4 ;  /* 0x0000a004ff0075a7 */ /* 0x000e640008021130 */
[----:B-1----:R-:W-:Y:S05]  /*5f90*/  @!P1 BRA `(.L_x_93) ;  /* 0x0000003400249947 */ /* 0x002fea0003800000 */
.L_x_92:
[----:B------:R-:W-:Y:S05]  /*5fa0*/  BSYNC B0 ;  /* 0x0000000000007941 */ /* 0x000fea0003800000 */
.L_x_91:
[----:B------:R-:W-:Y:S01]  /*5fb0*/  ISETP.NE.AND P1, PT, R82, RZ, PT ;  /* 0x000000ff5200720c */ /* 0x000fe20003f25270 */
[----:B------:R-:W-:Y:S11]  /*5fc0*/  HFMA2 R80, -RZ, RZ, 0, 5.9604644775390625e-08 ;  /* 0x00000001ff507431 */ /* 0x000ff600000001ff */
[----:B------:R-:W-:Y:S01]  /*5fd0*/  @!UPT UIADD3 URZ, UPT, UPT, URZ, URZ, URZ ;  /* 0x000000fffffff290 */ /* 0x000fe2000fffe0ff */
[----:B------:R3:W1:Y:S04]  /*5fe0*/  @P1 LDS R50, [R74+0x600] ;  /* 0x000600004a321984 */ /* 0x0006680000000800 */
[----:B------:R3:W1:Y:S04]  /*5ff0*/  @P1 LDS R34, [R71] ;  /* 0x0000000047221984 */ /* 0x0006680000000800 */
[----:B------:R3:W1:Y:S04]  /*6000*/  @P1 LDS R36, [R78] ;  /* 0x000000004e241984 */ /* 0x0006680000000800 */
[----:B------:R3:W1:Y:S04]  /*6010*/  @P1 LDS R37, [R69] ;  /* 0x0000000045251984 */ /* 0x0006680000000800 */
[----:B------:R3:W1:Y:S04]  /*6020*/  @P1 LDS R38, [R74] ;  /* 0x000000004a261984 */ /* 0x0006680000000800 */
[----:B------:R3:W1:Y:S04]  /*6030*/  @P1 LDS R39, [R71+0x200] ;  /* 0x0002000047271984 */ /* 0x0006680000000800 */
        /* <DEDUP_REMOVED lines=9> */
[----:B------:R3:W1:Y:S02]  /*60d0*/  @P1 LDS R49, [R69+0x600] ;  /* 0x0006000045311984 */ /* 0x0006640000000800 */
.L_x_90:
[----:B------:R-:W-:Y:S05]  /*60e0*/  BSYNC B1 ;  /* 0x0000000000017941 */ /* 0x000fea0003800000 */
.L_x_89:
[----:B-1----:R-:W-:Y:S04]  /*60f0*/  SHF.R.U32.HI R4, RZ, 0x15, R33 ;  /* 0x00000015ff047819 */ /* 0x002fe80000011621 */
[----:B------:R-:W-:Y:S01]  /*6100*/  LOP3.LUT P1, RZ, R4, 0x3, R63, 0x48, !PT ;  /* 0x0000000304ff7812 */ /* 0x000fe2000782483f */
[----:B------:R-:W-:Y:S01]  /*6110*/  @!UPT UIADD3 URZ, UPT, UPT, URZ, URZ, URZ ;  /* 0x000000fffffff290 */ /* 0x000fe2000fffe0ff */
[----:B----4-:R-:W-:Y:S11]  /*6120*/  @P0 BRA `(.L_x_94) ;  /* 0x0000000000080947 */ /* 0x010ff60003800000 */
[----:B------:R-:W1:Y:S02]  /*6130*/  SYNCS.PHASECHK.TRANS64.TRYWAIT P0, [R79+URZ+0x110], R0 ;  /* 0x000110004f0075a7 */ /* 0x000e6400080011ff */
[----:B-1----:R-:W-:Y:S05]  /*6140*/  @!P0 BRA `(.L_x_95) ;  /* 0x0000003000d08947 */ /* 0x002fea0003800000 */
.L_x_94:
[----:B------:R-:W-:Y:S05]  /*6150*/  @!P1 BRA `(.L_x_96) ;  /* 0x0000000000409947 */ /* 0x000fea0003800000 */
[----:B------:R-:W4:Y:S01]  /*6160*/  LDCU.64 UR8, c[0x4][0x70] ;  /* 0x01000e00ff0877ac */ /* 0x000f220008000a00 */
[----:B------:R-:W-:Y:S01]  /*6170*/  MOV R15, 0x0 ;  /* 0x00000000000f7802 */ /* 0x000fe20000000f00 */
[----:B------:R-:W-:Y:S02]  /*6180*/  HFMA2 R12, -RZ, RZ, 0, 5.9604644775390625e-08 ;  /* 0x00000001ff0c7431 */ /* 0x000fe400000001ff */
[----:B------:R-:W-:Y:S02]  /*6190*/  IMAD.MOV.U32 R8, RZ, RZ, 0x192 ;  /* 0x00000192ff087424 */ /* 0x000fe400078e00ff */
[----:B------:R-:W-:Y:S01]  /*61a0*/  IMAD.MOV.U32 R13, RZ, RZ, RZ ;  /* 0x000000ffff0d7224 */ /* 0x000fe200078e00ff */
[----:B------:R-:W5:Y:S01]  /*61b0*/  LDCU.64 UR6, c[0x4][0x78] ;  /* 0x01000f00ff0677ac */ /* 0x000f620008000a00 */
[----:B------:R-:W1:Y:S01]  /*61c0*/  LDC.64 R14, c[0x4][R15] ;  /* 0x010000000f0e7b82 */ /* 0x000e620000000a00 */
[----:B------:R-:W2:Y:S01]  /*61d0*/  LDCU.64 UR4, c[0x4][0x10] ;  /* 0x01000200ff0477ac */ /* 0x000ea20008000a00 */
[----:B----4-:R-:W-:Y:S01]  /*61e0*/  MOV R5, UR9 ;  /* 0x0000000900057c02 */ /* 0x010fe20008000f00 */
[----:B------:R-:W-:Y:S01]  /*61f0*/  IMAD.U32 R4, RZ, RZ, UR8 ;  /* 0x00000008ff047e24 */ /* 0x000fe2000f8e00ff */
[----:B-----5:R-:W-:Y:S01]  /*6200*/  MOV R7, UR7 ;  /* 0x0000000700077c02 */ /* 0x020fe20008000f00 */
[----:B------:R-:W-:Y:S01]  /*6210*/  IMAD.U32 R6, RZ, RZ, UR6 ;  /* 0x00000006ff067e24 */ /* 0x000fe2000f8e00ff */
[----:B--2---:R-:W-:Y:S01]  /*6220*/  MOV R11, UR5 ;  /* 0x00000005000b7c02 */ /* 0x004fe20008000f00 */
[----:B------:R-:W-:Y:S02]  /*6230*/  IMAD.U32 R10, RZ, RZ, UR4 ;  /* 0x00000004ff0a7e24 */ /* 0x000fe4000f8e00ff */
[----:B------:R-:W-:Y:S07]  /*6240*/  LEPC R20, `(.L_x_96) ;  /* 0x000000001014794e */ /* 0x000fee0000000000 */
[----:B-1-3--:R-:W-:Y:S05]  /*6250*/  CALL.ABS.NOINC R14 ;  /* 0x000000000e007343 */ /* 0x00afea0003c00000 */
.L_x_96:
[----:B------:R-:W-:Y:S05]  /*6260*/  WARPSYNC.ALL ;  /* 0x0000000000007948 */ /* 0x000fea0003800000 */
[----:B------:R-:W-:Y:S01]  /*6270*/  R2UR UR4, R33 ;  /* 0x00000000210472ca */ /* 0x000fe200000e0000 */
[----:B------:R-:W-:Y:S01]  /*6280*/  BSSY.RECONVERGENT B0, `(.L_x_97) ;  /* 0x0000053000007945 */ /* 0x000fe20003800200 */
[----:B------:R-:W-:Y:S11]  /*6290*/  ISETP.NE.AND P0, PT, R72, RZ, PT ;  /* 0x000000ff4800720c */ /* 0x000ff60003f05270 */
[----:B------:R-:W2:Y:S02]  /*62a0*/  LDTM.x16 R4, tmem[UR4] ;  /* 0x00000004000479ee */ /* 0x000ea40008240000 */
[C---:B--2---:R-:W-:Y:S01]  /*62b0*/  FMUL R4, R32.reuse, R4 ;  /* 0x0000000420047220 */ /* 0x044fe20000400000 */
[C---:B------:R-:W-:Y:S01]  /*62c0*/  FMUL R5, R32.reuse, R5 ;  /* 0x0000000520057220 */ /* 0x040fe20000400000 */
[C---:B------:R-:W-:Y:S01]  /*62d0*/  FMUL R6, R32.reuse, R6 ;  /* 0x0000000620067220 */ /* 0x040fe20000400000 */
[C---:B------:R-:W-:Y:S01]  /*62e0*/  FMUL R7, R32.reuse, R7 ;  /* 0x0000000720077220 */ /* 0x040fe20000400000 */
[C---:B------:R-:W-:Y:S01]  /*62f0*/  FFMA R4, R35.reuse, R34, R4 ;  /* 0x0000002223047223 */ /* 0x040fe20000000004 */
[C---:B------:R-:W-:Y:S01]  /*6300*/  FFMA R5, R35.reuse, R36, R5 ;  /* 0x0000002423057223 */ /* 0x040fe20000000005 */
[C---:B------:R-:W-:Y:S01]  /*6310*/  FFMA R6, R35.reuse, R37, R6 ;  /* 0x0000002523067223 */ /* 0x040fe20000000006 */
[C---:B------:R-:W-:Y:S01]  /*6320*/  FFMA R7, R35.reuse, R38, R7 ;  /* 0x0000002623077223 */ /* 0x040fe20000000007 */
[C---:B------:R-:W-:Y:S01]  /*6330*/  FMUL R8, R32.reuse, R8 ;  /* 0x0000000820087220 */ /* 0x040fe20000400000 */
[----:B------:R2:W-:Y:S01]  /*6340*/  STS [R71], R4 ;  /* 0x0000000447007388 */ /* 0x0005e20000000800 */
[C---:B------:R-:W-:Y:S01]  /*6350*/  FMUL R9, R32.reuse, R9 ;  /* 0x0000000920097220 */ /* 0x040fe20000400000 */
[C---:B------:R-:W-:Y:S01]  /*6360*/  FMUL R10, R32.reuse, R10 ;  /* 0x0000000a200a7220 */ /* 0x040fe20000400000 */
[C---:B------:R-:W-:Y:S01]  /*6370*/  FFMA R8, R35.reuse, R39, R8 ;  /* 0x0000002723087223 */ /* 0x040fe20000000008 */
[----:B------:R2:W-:Y:S01]  /*6380*/  STS [R78], R5 ;  /* 0x000000054e007388 */ /* 0x0005e20000000800 */
        /* <DEDUP_REMOVED lines=11> */
[----:B------:R2:W-:Y:S01]  /*6440*/  STS [R71+0x200], R8 ;  /* 0x0002000847007388 */ /* 0x0005e20000000800 */
[C---:B------:R-:W-:Y:S01]  /*6450*/  FMUL R15, R32.reuse, R15 ;  /* 0x0000000f200f7220 */ /* 0x040fe20000400000 */
[C---:B------:R-:W-:Y:S01]  /*6460*/  FMUL R16, R32.reuse, R16 ;  /* 0x0000001020107220 */ /* 0x040fe20000400000 */
[C---:B------:R-:W-:Y:S01]  /*6470*/  FFMA R14, R35.reuse, R45, R14 ;  /* 0x0000002d230e7223 */ /* 0x040fe2000000000e */
[----:B------:R2:W-:Y:S01]  /*6480*/  STS [R78+0x200], R9 ;  /* 0x000200094e007388 */ /* 0x0005e20000000800 */
[C---:B------:R-:W-:Y:S01]  /*6490*/  FFMA R15, R35.reuse, R46, R15 ;  /* 0x0000002e230f7223 */ /* 0x040fe2000000000f */
[C---:B------:R-:W-:Y:S01]  /*64a0*/  FFMA R16, R35.reuse, R47, R16 ;  /* 0x0000002f23107223 */ /* 0x040fe20000000010 */
[C---:B------:R-:W-:Y:S01]  /*64b0*/  FMUL R17, R32.reuse, R17 ;  /* 0x0000001120117220 */ /* 0x040fe20000400000 */
[----:B------:R2:W-:Y:S01]  /*64c0*/  STS [R69+0x200], R10 ;  /* 0x0002000a45007388 */ /* 0x0005e20000000800 */
[C---:B------:R-:W-:Y:S01]  /*64d0*/  FMUL R18, R32.reuse, R18 ;  /* 0x0000001220127220 */ /* 0x040fe20000400000 */
[----:B------:R-:W-:Y:S01]  /*64e0*/  FMUL R19, R32, R19 ;  /* 0x0000001320137220 */ /* 0x000fe20000400000 */
[C---:B------:R-:W-:Y:S01]  /*64f0*/  FFMA R17, R35.reuse, R48, R17 ;  /* 0x0000003023117223 */ /* 0x040fe20000000011 */
[----:B------:R2:W-:Y:S01]  /*6500*/  STS [R74+0x200], R11 ;  /* 0x0002000b4a007388 */ /* 0x0005e20000000800 */
[C---:B------:R-:W-:Y:S01]  /*6510*/  FFMA R18, R35.reuse, R49, R18 ;  /* 0x0000003123127223 */ /* 0x040fe20000000012 */
[----:B------:R-:W-:Y:S02]  /*6520*/  FFMA R19, R35, R50, R19 ;  /* 0x0000003223137223 */ /* 0x000fe40000000013 */
[----:B------:R2:W-:Y:S04]  /*6530*/  STS [R71+0x400], R12 ;  /* 0x0004000c47007388 */ /* 0x0005e80000000800 */
[----:B------:R2:W-:Y:S04]  /*6540*/  STS [R78+0x400], R13 ;  /* 0x0004000d4e007388 */ /* 0x0005e80000000800 */
[----:B------:R2:W-:Y:S04]  /*6550*/  STS [R69+0x400], R14 ;  /* 0x0004000e45007388 */ /* 0x0005e80000000800 */
[----:B------:R2:W-:Y:S04]  /*6560*/  STS [R74+0x400], R15 ;  /* 0x0004000f4a007388 */ /* 0x0005e80000000800 */
[----:B------:R2:W-:Y:S04]  /*6570*/  STS [R71+0x600], R16 ;  /* 0x0006001047007388 */ /* 0x0005e80000000800 */
[----:B------:R2:W-:Y:S04]  /*6580*/  STS [R78+0x600], R17 ;  /* 0x000600114e007388 */ /* 0x0005e80000000800 */
[----:B------:R2:W-:Y:S04]  /*6590*/  STS [R69+0x600], R18 ;  /* 0x0006001245007388 */ /* 0x0005e80000000800 */
[----:B------:R2:W-:Y:S01]  /*65a0*/  STS [R74+0x600], R19 ;  /* 0x000600134a007388 */ /* 0x0005e20000000800 */
[----:B------:R-:W-:Y:S01]  /*65b0*/  @!PT LDS RZ, [RZ] ;  /* 0x00000000fffff984 */ /* 0x000fe20000000800 */
[----:B------:R-:W-:Y:S01]  /*65c0*/  @!PT LDS RZ, [RZ] ;  /* 0x00000000fffff984 */ /* 0x000fe20000000800 */
[----:B------:R-:W-:Y:S01]  /*65d0*/  @!PT LDS RZ, [RZ] ;  /* 0x00000000fffff984 */ /* 0x000fe20000000800 */
[----:B------:R-:W-:Y:S01]  /*65e0*/  @!PT LDS RZ, [RZ] ;  /* 0x00000000fffff984 */ /* 0x000fe20000000800 */
[----:B------:R4:W-:Y:S06]  /*65f0*/  MEMBAR.ALL.CTA ;  /* 0x0000000000007992 */ /* 0x0009ec0000008000 */
[----:B----4-:R-:W4:Y:S02]  /*6600*/  FENCE.VIEW.ASYNC.S ;  /* 0x00000000000073c6 */ /* 0x010f240000000000 */
[----:B----4-:R-:W-:Y:S06]  /*6610*/  BAR.SYNC.DEFER_BLOCKING 0x1, 0x80 ;  /* 0x0042000000007b1d */ /* 0x010fec0000010000 */
[----:B------:R-:W-:Y:S05]  /*6620*/  @P0 BRA `(.L_x_98) ;  /* 0x0000000000600947 */ /* 0x000fea0003800000 */
[----:B------:R-:W-:Y:S02]  /*6630*/  UIADD3 UR4, UPT, UPT, UR48, 0x200, URZ ;  /* 0x0000020030047890 */ /* 0x000fe4000fffe0ff */
[----:B------:R-:W-:Y:S01]  /*6640*/  UIADD3 UR16, UP0, UPT, UR52, 0x880, URZ ;  /* 0x0000088034107890 */ /* 0x000fe2000ff1e0ff */
[----:B------:R-:W-:Y:S01]  /*6650*/  UMOV UR43, UR36 ;  /* 0x00000024002b7c82 */ /* 0x000fe20008000000 */
[----:B------:R-:W-:Y:S02]  /*6660*/  UIADD3 UR13, UPT, UPT, UR41, 0x20, URZ ;  /* 0x00000020290d7890 */ /* 0x000fe4000fffe0ff */
[----:B------:R-:W-:Y:S01]  /*6670*/  MOV R64, UR4 ;  /* 0x0000000400407c02 */ /* 0x000fe20008000f00 */
[----:B------:R-:W-:Y:S02]  /*6680*/  UIADD3.X UR17, UPT, UPT, URZ, UR53, URZ, UP0, !UPT ;  /* 0x00000035ff117290 */ /* 0x000fe400087fe4ff */
[----:B------:R-:W-:Y:S01]  /*6690*/  UIADD3 UR12, UPT, UPT, UR48, 0xa00, URZ ;  /* 0x00000a00300c7890 */ /* 0x000fe2000fffe0ff */
[----:B------:R-:W-:Y:S01]  /*66a0*/  R2UR UR40, R64 ;  /* 0x00000000402872ca */ /* 0x000fe200000e0000 */
[----:B------:R-:W-:Y:S01]  /*66b0*/  UMOV UR14, UR42 ;  /* 0x0000002a000e7c82 */ /* 0x000fe20008000000 */
[----:B------:R-:W-:Y:S01]  /*66c0*/  UMOV UR15, UR36 ;  /* 0x00000024000f7c82 */ /* 0x000fe20008000000 */
[----:B------:R-:W-:Y:S02]  /*66d0*/  UIADD3 UR9, UPT, UPT, UR41, 0x40, URZ ;  /* 0x0000004029097890 */ /* 0x000fe4000fffe0ff */
[----:B------:R-:W-:Y:S01]  /*66e0*/  UIADD3 UR8, UPT, UPT, UR48, 0x1200, URZ ;  /* 0x0000120030087890 */ /* 0x000fe2000fffe0ff */
[----:B------:R-:W-:Y:S01]  /*66f0*/  UMOV UR10, UR42 ;  /* 0x0000002a000a7c82 */ /* 0x000fe20008000000 */
[----:B------:R-:W-:Y:S01]  /*6700*/  UMOV UR11, UR36 ;  /* 0x00000024000b7c82 */ /* 0x000fe20008000000 */
[----:B------:R-:W-:Y:S02]  /*6710*/  UIADD3 UR5, UPT, UPT, UR41, 0x60, URZ ;  /* 0x0000006029057890 */ /* 0x000fe4000fffe0ff */
[----:B------:R-:W-:Y:S03]  /*6720*/  UIADD3 UR4, UPT, UPT, UR48, 0x1a00, URZ ;  /* 0x00001a0030047890 */ /* 0x000fe6000fffe0ff */
[----:B------:R4:W-:Y:S01]  /*6730*/  UTMASTG.3D [UR40], [UR16] ;  /* 0x00000028100073b5 */ /* 0x0009e20008010000 */
[----:B------:R-:W-:Y:S01]  /*6740*/  UMOV UR6, UR42 ;  /* 0x0000002a00067c82 */ /* 0x000fe20008000000 */
[----:B------:R-:W-:Y:S01]  /*6750*/  UMOV UR7, UR36 ;  /* 0x0000002400077c82 */ /* 0x000fe20008000000 */
[----:B------:R4:W-:Y:S01]  /*6760*/  UTMASTG.3D [UR12], [UR16] ;  /* 0x0000000c100073b5 */ /* 0x0009e20008010000 */
[----:B------:R4:W-:Y:S02]  /*6770*/  UTMASTG.3D [UR8], [UR16] ;  /* 0x00000008100073b5 */ /* 0x0009e40008010000 */
[----:B------:R4:W-:Y:S01]  /*6780*/  UTMASTG.3D [UR4], [UR16] ;  /* 0x00000004100073b5 */ /* 0x0009e20008010000 */
[----:B------:R0:W-:Y:S01]  /*6790*/  UTMACMDFLUSH ;  /* 0x00000000000079b7 */ /* 0x0001e20000000000 */
[----:B----4-:R-:W-:Y:S04]  /*67a0*/  DEPBAR.LE SB0, 0x1 ;  /* 0x000080400000791a */ /* 0x010fe80000000000 */
.L_x_98:
[----:B------:R-:W-:Y:S05]  /*67b0*/  BSYNC.RECONVERGENT B0 ;  /* 0x0000000000007941 */ /* 0x000fea0003800200 */
.L_x_97:
[----:B------:R-:W-:Y:S01]  /*67c0*/  BAR.SYNC.DEFER_BLOCKING 0x1, 0x80 ;  /* 0x0042000000007b1d */ /* 0x000fe20000010000 */
[----:B------:R-:W-:Y:S01]  /*67d0*/  ISETP.NE.AND P1, PT, R77, RZ, PT ;  /* 0x000000ff4d00720c */ /* 0x000fe20003f25270 */
[----:B------:R-:W-:Y:S01]  /*67e0*/  UISETP.NE.AND UP0, UPT, UR49, URZ, UPT ;  /* 0x000000ff3100728c */ /* 0x000fe2000bf05270 */
[----:B------:R-:W-:Y:S11]  /*67f0*/  LEA R3, R80, UR48, 0x3 ;  /* 0x0000003050037c11 */ /* 0x000ff6000f8e18ff */
[----:B--2---:R-:W-:Y:S01]  /*6800*/  @P1 SHF.L.U32 R4, R68, 0x1f, RZ ;  /* 0x0000001f44041819 */ /* 0x004fe200000006ff */
[----:B------:R-:W-:Y:S06]  /*6810*/  BRA.U !UP0, `(.L_x_99) ;  /* 0x0000000108247547 */ /* 0x000fec000b800000 */
[----:B------:R-:W-:Y:S01]  /*6820*/  IMAD.U32 R5, RZ, RZ, UR51 ;  /* 0x00000033ff057e24 */ /* 0x000fe2000f8e00ff */
[----:B-1----:R-:W-:Y:S01]  /*6830*/  MOV R0, UR37 ;  /* 0x0000002500007c02 */ /* 0x002fe20008000f00 */
[----:B------:R-:W-:Y:S03]  /*6840*/  UIADD3 UR51, UPT, UPT, UR51, 0x1, URZ ;  /* 0x0000000133337890 */ /* 0x000fe6000fffe0ff */
[----:B------:R-:W-:Y:S01]  /*6850*/  @P1 LEA R5, R5, UR48, 0x3 ;  /* 0x0000003005051c11 */ /* 0x000fe2000f8e18ff */
[----:B------:R-:W-:Y:S04]  /*6860*/  UISETP.NE.AND UP0, UPT, UR51, 0x4, UPT ;  /* 0x000000043300788c */ /* 0x000fe8000bf05270 */
[----:B------:R-:W-:Y:S01]  /*6870*/  @P1 VIADD R5, R5, 0xc0 ;  /* 0x000000c005051836 */ /* 0x000fe20000000000 */
[----:B------:R-:W-:Y:S04]  /*6880*/  USEL UR51, UR51, URZ, UP0 ;  /* 0x000000ff33337287 */ /* 0x000fe80008000000 */
[----:B------:R-:W-:Y:S04]  /*6890*/  @P1 PRMT R0, R0, 0x654, R5 ;  /* 0x0000065400001816 */ /* 0x000fe80000000005 */
[----:B------:R2:W-:Y:S04]  /*68a0*/  @P1 SYNCS.ARRIVE.TRANS64.RED.A1T0 RZ, [R0+URZ], RZ ;  /* 0x000000ff00ff19a7 */ /* 0x0005e800081004ff */
.L_x_99:
[----:B------:R-:W4:Y:S01]  /*68b0*/  @P1 SYNCS.PHASECHK.TRANS64.TRYWAIT P0, [R3+URZ+0xa0], R4 ;  /* 0x0000a004030015a7 */ /* 0x000f2200080011ff */
[----:B------:R-:W-:Y:S01]  /*68c0*/  BSSY B1, `(.L_x_100) ;  /* 0x0000023000017945 */ /* 0x000fe20003800000 */
[----:B----4-:R-:W-:Y:S03]  /*68d0*/  @P1 SEL R81, RZ, 0x1, !P0 ;  /* 0x00000001ff511807 */ /* 0x010fe60004000000 */
[----:B------:R-:W-:Y:S05]  /*68e0*/  @!P1 BRA `(.L_x_101) ;  /* 0x0000000000809947 */ /* 0x000fea0003800000 */
[----:B------:R-:W-:Y:S01]  /*68f0*/  ISETP.NE.AND P0, PT, R81, RZ, PT ;  /* 0x000000ff5100720c */ /* 0x000fe20003f05270 */
[----:B------:R-:W-:Y:S01]  /*6900*/  BSSY B0, `(.L_x_102) ;  /* 0x0000009000007945 */ /* 0x000fe20003800000 */
[----:B------:R-:W-:Y:S11]  /*6910*/  ISETP.NE.AND P1, PT, R82, RZ, PT ;  /* 0x000000ff5200720c */ /* 0x000ff60003f25270 */
[----:B------:R-:W-:Y:S02]  /*6920*/  @!UPT UIADD3 URZ, UPT, UPT, URZ, URZ, URZ ;  /* 0x000000fffffff290 */ /* 0x000fe4000fffe0ff */
[C---:B------:R-:W-:Y:S02]  /*6930*/  @P1 IMAD R5, R80.reuse, 0x2000, R71 ;  /* 0x0000200050051824 */ /* 0x040fe400078e0247 */
[----:B------:R-:W-:Y:S01]  /*6940*/  @P1 IMAD R4, R80, 0x2000, R78 ;  /* 0x0000200050041824 */ /* 0x000fe200078e024e */
[----:B------:R-:W-:Y:S06]  /*6950*/  @P0 BRA `(.L_x_103) ;  /* 0x00000000000c0947 */ /* 0x000fec0003800000 */
[----:B-12---:R-:W-:Y:S04]  /*6960*/  SHF.L.U32 R0, R68, 0x1f, RZ ;  /* 0x0000001f44007819 */ /* 0x006fe800000006ff */
[----:B------:R-:W1:Y:S02]  /*6970*/  SYNCS.PHASECHK.TRANS64.TRYWAIT P0, [R3+URZ+0xa0], R0 ;  /* 0x0000a000030075a7 */ /* 0x000e6400080011ff */
[----:B-1----:R-:W-:Y:S05]  /*6980*/  @!P0 BRA `(.L_x_104) ;  /* 0x0000002800d48947 */ /* 0x002fea0003800000 */
.L_x_103:
[----:B------:R-:W-:Y:S05]  /*6990*/  BSYNC B0 ;  /* 0x0000000000007941 */ /* 0x000fea0003800000 */
.L_x_102:
[----:B------:R-:W-:Y:S11]  /*69a0*/  ISETP.NE.AND P0, PT, R82, RZ, PT ;  /* 0x000000ff5200720c */ /* 0x000ff60003f05270 */
[----:B------:R-:W-:Y:S02]  /*69b0*/  @!UPT UIADD3 URZ, UPT, UPT, URZ, URZ, URZ ;  /* 0x000000fffffff290 */ /* 0x000fe4000fffe0ff */
[----:B------:R4:W3:Y:S01]  /*69c0*/  @P0 LDS R34, [R5] ;  /* 0x0000000005220984 */ /* 0x0008e20000000800 */
[C---:B-12---:R-:W-:Y:S01]  /*69d0*/  @P0 IMAD R0, R80.reuse, 0x2000, R69 ;  /* 0x0000200050000824 */ /* 0x046fe200078e0245 */
[C---:B------:R-:W-:Y:S01]  /*69e0*/  @P0 LEA R3, R80.reuse, R74, 0xd ;  /* 0x0000004a50030211 */ /* 0x040fe200078e68ff */
[----:B------:R-:W-:Y:S01]  /*69f0*/  VIADD R80, R80, 0x1 ;  /* 0x0000000150507836 */ /* 0x000fe20000000000 */
[----:B------:R4:W1:Y:S04]  /*6a00*/  @P0 LDS R39, [R5+0x200] ;  /* 0x0002000005270984 */ /* 0x0008680000000800 */
[----:B------:R4:W2:Y:S04]  /*6a10*/  @P0 LDS R43, [R5+0x400] ;  /* 0x00040000052b0984 */ /* 0x0008a80000000800 */
[----:B------:R4:W1:Y:S04]  /*6a20*/  @P0 LDS R47, [R5+0x600] ;  /* 0x00060000052f0984 */ /* 0x0008680000000800 */
[----:B------:R4:W1:Y:S04]  /*6a30*/  @P0 LDS R36, [R4] ;  /* 0x0000000004240984 */ /* 0x0008680000000800 */
[----:B------:R4:W1:Y:S04]  /*6a40*/  @P0 LDS R40, [R4+0x200] ;  /* 0x0002000004280984 */ /* 0x0008680000000800 */
[----:B------:R4:W1:Y:S04]  /*6a50*/  @P0 LDS R44, [R4+0x400] ;  /* 0x00040000042c0984 */ /* 0x0008680000000800 */
        /* <DEDUP_REMOVED lines=8> */
[----:B--23--:R4:W1:Y:S02]  /*6ae0*/  @P0 LDS R50, [R3+0x600] ;  /* 0x0006000003320984 */ /* 0x00c8640000000800 */
.L_x_101:
[----:B------:R-:W-:Y:S05]  /*6af0*/  BSYNC B1 ;  /* 0x0000000000017941 */ /* 0x000fea0003800000 */
.L_x_100:
[----:B-12-4-:R-:W-:Y:S05]  /*6b00*/  VIADD R0, R33, 0x10 ;  /* 0x0000001021007836 */ /* 0x016fea0000000000 */
[----:B------:R-:W-:Y:S04]  /*6b10*/  SHF.R.U32.HI R0, RZ, 0x15, R0 ;  /* 0x00000015ff007819 */ /* 0x000fe80000011600 */
[----:B------:R-:W-:Y:S11]  /*6b20*/  LOP3.LUT P0, RZ, R0, 0x3, R63, 0x48, !PT ;  /* 0x0000000300ff7812 */ /* 0x000ff6000780483f */
[----:B------:R-:W-:Y:S02]  /*6b30*/  @!UPT UIADD3 URZ, UPT, UPT, URZ, URZ, URZ ;  /* 0x000000fffffff290 */ /* 0x000fe4000fffe0ff */
[----:B------:R-:W-:Y:S05]  /*6b40*/  @!P0 BRA `(.L_x_105) ;  /* 0x0000000000408947 */ /* 0x000fea0003800000 */
[----:B------:R-:W1:Y:S01]  /*6b50*/  LDCU.64 UR8, c[0x4][0x70] ;  /* 0x01000e00ff0877ac */ /* 0x000e620008000a00 */
[----:B------:R-:W-:Y:S01]  /*6b60*/  MOV R15, 0x0 ;  /* 0x00000000000f7802 */ /* 0x000fe20000000f00 */
[----:B------:R-:W-:Y:S02]  /*6b70*/  HFMA2 R12, -RZ, RZ, 0, 5.9604644775390625e-08 ;  /* 0x00000001ff0c7431 */ /* 0x000fe400000001ff */
[----:B------:R-:W-:Y:S02]  /*6b80*/  IMAD.MOV.U32 R8, RZ, RZ, 0x192 ;  /* 0x00000192ff087424 */ /* 0x000fe400078e00ff */
[----:B------:R-:W-:Y:S01]  /*6b90*/  IMAD.MOV.U32 R13, RZ, RZ, RZ ;  /* 0x000000ffff0d7224 */ /* 0x000fe200078e00ff */
[----:B------:R-:W2:Y:S01]  /*6ba0*/  LDCU.64 UR6, c[0x4][0x78] ;  /* 0x01000f00ff0677ac */ /* 0x000ea20008000a00 */
[----:B------:R-:W4:Y:S01]  /*6bb0*/  LDC.64 R14, c[0x4][R15] ;  /* 0x010000000f0e7b82 */ /* 0x000f220000000a00 */
[----:B------:R-:W5:Y:S01]  /*6bc0*/  LDCU.64 UR4, c[0x4][0x10] ;  /* 0x01000200ff0477ac */ /* 0x000f620008000a00 */
[----:B-1----:R-:W-:Y:S01]  /*6bd0*/  MOV R5, UR9 ;  /* 0x0000000900057c02 */ /* 0x002fe20008000f00 */
[----:B------:R-:W-:Y:S01]  /*6be0*/  IMAD.U32 R4, RZ, RZ, UR8 ;  /* 0x00000008ff047e24 */ /* 0x000fe2000f8e00ff */
[----:B--2---:R-:W-:Y:S01]  /*6bf0*/  MOV R7, UR7 ;  /* 0x0000000700077c02 */ /* 0x004fe20008000f00 */
[----:B------:R-:W-:Y:S01]  /*6c00*/  IMAD.U32 R6, RZ, RZ, UR6 ;  /* 0x00000006ff067e24 */ /* 0x000fe2000f8e00ff */
[----:B-----5:R-:W-:Y:S01]  /*6c10*/  MOV R11, UR5 ;  /* 0x00000005000b7c02 */ /* 0x020fe20008000f00 */
[----:B------:R-:W-:Y:S02]  /*6c20*/  IMAD.U32 R10, RZ, RZ, UR4 ;  /* 0x00000004ff0a7e24 */ /* 0x000fe4000f8e00ff */
[----:B------:R-:W-:Y:S07]  /*6c30*/  LEPC R20, `(.L_x_105) ;  /* 0x000000001014794e */ /* 0x000fee0000000000 */
[----:B---34-:R-:W-:Y:S05]  /*6c40*/  CALL.ABS.NOINC R14 ;  /* 0x000000000e007343 */ /* 0x018fea0003c00000 */
.L_x_105:
[----:B------:R-:W-:Y:S05]  /*6c50*/  WARPSYNC.ALL ;  /* 0x0000000000007948 */ /* 0x000fea0003800000 */
[----:B------:R-:W-:Y:S01]  /*6c60*/  R2UR UR4, R33 ;  /* 0x00000000210472ca */ /* 0x000fe200000e0000 */
[----:B------:R-:W-:Y:S01]  /*6c70*/  BSSY.RECONVERGENT B0, `(.L_x_106) ;  /* 0x000005b000007945 */ /* 0x000fe20003800200 */
[----:B------:R-:W-:Y:S02]  /*6c80*/  ISETP.NE.AND P6, PT, R77, RZ, PT ;  /* 0x000000ff4d00720c */ /* 0x000fe40003fc5270 */
[----:B------:R-:W-:Y:S02]  /*6c90*/  ISETP.NE.AND P0, PT, R72, RZ, PT ;  /* 0x000000ff4800720c */ /* 0x000fe40003f05270 */
[----:B------:R-:W-:Y:S02]  /*6ca0*/  MOV R3, UR51 ;  /* 0x0000003300037c02 */ /* 0x000fe40008000f00 */
[----:B------:R-:W-:Y:S05]  /*6cb0*/  MOV R0, UR37 ;  /* 0x0000002500007c02 */ /* 0x000fea0008000f00 */
[----:B------:R-:W1:Y:S02]  /*6cc0*/  LDTM.x16 R4, tmem[UR4+0x10] ;  /* 0x00001004000479ee */ /* 0x000e640008240000 */
[----:B------:R-:W-:Y:S02]  /*6cd0*/  @P6 LEA R3, R3, UR48, 0x3 ;  /* 0x0000003003036c11 */ /* 0x000fe4000f8e18ff */
[----:B------:R-:W-:Y:S02]  /*6ce0*/  @P6 SHF.L.U32 R20, R68, 0x1f, RZ ;  /* 0x0000001f44146819 */ /* 0x000fe400000006ff */
[----:B------:R-:W-:Y:S04]  /*6cf0*/  @P6 IADD3 R3, PT, PT, R3, 0xc0, RZ ;  /* 0x000000c003036810 */ /* 0x000fe80007ffe0ff */
[----:B------:R-:W-:Y:S02]  /*6d00*/  @P6 PRMT R0, R0, 0x654, R3 ;  /* 0x0000065400006816 */ /* 0x000fe40000000003 */
[----:B------:R-:W-:Y:S01]  /*6d10*/  LEA R3, R80, UR48, 0x3 ;  /* 0x0000003050037c11 */ /* 0x000fe2000f8e18ff */
[C---:B-1----:R-:W-:Y:S01]  /*6d20*/  FMUL R4, R32.reuse, R4 ;  /* 0x0000000420047220 */ /* 0x042fe20000400000 */
        /* <DEDUP_REMOVED lines=52> */
[----:B--2---:R-:W2:Y:S02]  /*7070*/  FENCE.VIEW.ASYNC.S ;  /* 0x00000000000073c6 */ /* 0x004ea40000000000 */
[----:B--2---:R-:W-:Y:S06]  /*7080*/  BAR.SYNC.DEFER_BLOCKING 0x1, 0x80 ;  /* 0x0042000000007b1d */ /* 0x004fec0000010000 */
[----:B------:R-:W-:Y:S05]  /*7090*/  @P0 BRA `(.L_x_107) ;  /* 0x0000000000600947 */ /* 0x000fea0003800000 */
[----:B------:R-:W-:Y:S02]  /*70a0*/  UIADD3 UR20, UP0, UPT, UR52, 0x880, URZ ;  /* 0x0000088034147890 */ /* 0x000fe4000ff1e0ff */
[----:B------:R-:W-:Y:S02]  /*70b0*/  UIADD3 UR14, UPT, UPT, UR42, 0x10, URZ ;  /* 0x000000102a0e7890 */ /* 0x000fe4000fffe0ff */
[----:B------:R-:W-:Y:S02]  /*70c0*/  UIADD3 UR12, UPT, UPT, UR48, 0x2200, URZ ;  /* 0x00002200300c7890 */ /* 0x000fe4000fffe0ff */
[----:B------:R-:W-:Y:S01]  /*70d0*/  UIADD3.X UR21, UPT, UPT, URZ, UR53, URZ, UP0, !UPT ;  /* 0x00000035ff157290 */ /* 0x000fe200087fe4ff */
[----:B------:R-:W-:Y:S01]  /*70e0*/  UMOV UR13, UR41 ;  /* 0x00000029000d7c82 */ /* 0x000fe20008000000 */
[----:B------:R-:W-:Y:S01]  /*70f0*/  UMOV UR15, UR36 ;  /* 0x00000024000f7c82 */ /* 0x000fe20008000000 */
[----:B------:R-:W-:Y:S02]  /*7100*/  UIADD3 UR17, UPT, UPT, UR41, 0x20, URZ ;  /* 0x0000002029117890 */ /* 0x000fe4000fffe0ff */
[----:B------:R-:W-:Y:S01]  /*7110*/  UIADD3 UR16, UPT, UPT, UR48, 0x2a00, URZ ;  /* 0x00002a0030107890 */ /* 0x000fe2000fffe0ff */
[----:B------:R-:W-:Y:S03]  /*7120*/  UMOV UR19, UR36 ;  /* 0x0000002400137c82 */ /* 0x000fe60008000000 */
[----:B------:R2:W-:Y:S01]  /*7130*/  UTMASTG.3D [UR12], [UR20] ;  /* 0x0000000c140073b5 */ /* 0x0005e20008010000 */
[----:B------:R-:W-:Y:S01]  /*7140*/  UMOV UR18, UR14 ;  /* 0x0000000e00127c82 */ /* 0x000fe20008000000 */
[----:B------:R-:W-:Y:S02]  /*7150*/  UIADD3 UR9, UPT, UPT, UR41, 0x40, URZ ;  /* 0x0000004029097890 */ /* 0x000fe4000fffe0ff */
[----:B------:R-:W-:Y:S01]  /*7160*/  UIADD3 UR8, UPT, UPT, UR48, 0x3200, URZ ;  /* 0x0000320030087890 */ /* 0x000fe2000fffe0ff */
[----:B------:R-:W-:Y:S01]  /*7170*/  UMOV UR11, UR36 ;  /* 0x00000024000b7c82 */ /* 0x000fe20008000000 */
[----:B------:R-:W-:Y:S01]  /*7180*/  UMOV UR10, UR14 ;  /* 0x0000000e000a7c82 */ /* 0x000fe20008000000 */
[----:B------:R2:W-:Y:S01]  /*7190*/  UTMASTG.3D [UR16], [UR20] ;  /* 0x00000010140073b5 */ /* 0x0005e20008010000 */
[----:B------:R-:W-:Y:S02]  /*71a0*/  UIADD3 UR5, UPT, UPT, UR41, 0x60, URZ ;  /* 0x0000006029057890 */ /* 0x000fe4000fffe0ff */
[----:B------:R-:W-:Y:S01]  /*71b0*/  UIADD3 UR4, UPT, UPT, UR48, 0x3a00, URZ ;  /* 0x00003a0030047890 */ /* 0x000fe2000fffe0ff */
[----:B------:R-:W-:Y:S01]  /*71c0*/  UMOV UR7, UR36 ;  /* 0x0000002400077c82 */ /* 0x000fe20008000000 */
[----:B------:R-:W-:Y:S01]  /*71d0*/  UMOV UR6, UR14 ;  /* 0x0000000e00067c82 */ /* 0x000fe20008000000 */
[----:B------:R2:W-:Y:S06]  /*71e0*/  UTMASTG.3D [UR8], [UR20] ;  /* 0x00000008140073b5 */ /* 0x0005ec0008010000 */
[----:B------:R2:W-:Y:S01]  /*71f0*/  UTMASTG.3D [UR4], [UR20] ;  /* 0x00000004140073b5 */ /* 0x0005e20008010000 */
[----:B------:R0:W-:Y:S01]  /*7200*/  UTMACMDFLUSH ;  /* 0x00000000000079b7 */ /* 0x0001e20000000000 */
[----:B--2---:R-:W-:Y:S04]  /*7210*/  DEPBAR.LE SB0, 0x1 ;  /* 0x000080400000791a */ /* 0x004fe80000000000 */
.L_x_107:
[----:B------:R-:W-:Y:S05]  /*7220*/  BSYNC.RECONVERGENT B0 ;  /* 0x0000000000007941 */ /* 0x000fea0003800200 */
.L_x_106:
[----:B------:R-:W-:Y:S01]  /*7230*/  BAR.SYNC.DEFER_BLOCKING 0x1, 0x80 ;  /* 0x0042000000007b1d */ /* 0x000fe20000010000 */
[----:B------:R-:W-:Y:S04]  /*7240*/  UIADD3 UR40, UPT, UPT, UR51, 0x1, URZ ;  /* 0x0000000133287890 */ /* 0x000fe8000fffe0ff */
[----:B------:R-:W-:Y:S04]  /*7250*/  UISETP.NE.AND UP0, UPT, UR40, 0x4, UPT ;  /* 0x000000042800788c */ /* 0x000fe8000bf05270 */
[----:B------:R-:W-:Y:S01]  /*7260*/  USEL UR40, UR40, URZ, UP0 ;  /* 0x000000ff28287287 */ /* 0x000fe20008000000 */
[----:B------:R2:W-:Y:S01]  /*7270*/  @P6 SYNCS.ARRIVE.TRANS64.RED.A1T0 RZ, [R0+URZ], RZ ;  /* 0x000000ff00ff69a7 */ /* 0x0005e200081004ff */
[----:B------:R-:W-:Y:S01]  /*7280*/  BSSY B1, `(.L_x_108) ;  /* 0x0000024000017945 */ /* 0x000fe20003800000 */
[----:B------:R-:W4:Y:S02]  /*7290*/  @P6 SYNCS.PHASECHK.TRANS64.TRYWAIT P0, [R3+URZ+0xa0], R20 ;  /* 0x0000a014030065a7 */ /* 0x000f2400080011ff */
[----:B----4-:R-:W-:Y:S01]  /*72a0*/  @P6 SEL R81, RZ, 0x1, !P0 ;  /* 0x00000001ff516807 */ /* 0x010fe20004000000 */
[----:B--2---:R-:W-:Y:S06]  /*72b0*/  @!P6 BRA `(.L_x_109) ;  /* 0x000000000080e947 */ /* 0x004fec0003800000 */
[----:B------:R-:W-:Y:S01]  /*72c0*/  ISETP.NE.AND P0, PT, R81, RZ, PT ;  /* 0x000000ff5100720c */ /* 0x000fe20003f05270 */
[----:B------:R-:W-:Y:S01]  /*72d0*/  BSSY B0, `(.L_x_110) ;  /* 0x0000009000007945 */ /* 0x000fe20003800000 */
[----:B------:R-:W-:Y:S11]  /*72e0*/  ISETP.NE.AND P1, PT, R82, RZ, PT ;  /* 0x000000ff5200720c */ /* 0x000ff60003f25270 */
[----:B------:R-:W-:Y:S02]  /*72f0*/  @!UPT UIADD3 URZ, UPT, UPT, URZ, URZ, URZ ;  /* 0x000000fffffff290 */ /* 0x000fe4000fffe0ff */
[C---:B-1----:R-:W-:Y:S02]  /*7300*/  @P1 IMAD R4, R80.reuse, 0x2000, R71 ;  /* 0x0000200050041824 */ /* 0x042fe400078e0247 */
[----:B------:R-:W-:Y:S01]  /*7310*/  @P1 IMAD R0, R80, 0x2000, R78 ;  /* 0x0000200050001824 */ /* 0x000fe200078e024e */
[----:B------:R-:W-:Y:S06]  /*7320*/  @P0 BRA `(.L_x_111) ;  /* 0x00000000000c0947 */ /* 0x000fec0003800000 */
[----:B------:R-:W-:Y:S04]  /*7330*/  SHF.L.U32 R6, R68, 0x1f, RZ ;  /* 0x0000001f44067819 */ /* 0x000fe800000006ff */
[----:B------:R-:W1:Y:S02]  /*7340*/  SYNCS.PHASECHK.TRANS64.TRYWAIT P0, [R3+URZ+0xa0], R6 ;  /* 0x0000a006030075a7 */ /* 0x000e6400080011ff */
[----:B-1----:R-:W-:Y:S05]  /*7350*/  @!P0 BRA `(.L_x_112) ;  /* 0x0000002000748947 */ /* 0x002fea0003800000 */
.L_x_111:
[----:B------:R-:W-:Y:S05]  /*7360*/  BSYNC B0 ;  /* 0x0000000000007941 */ /* 0x000fea0003800000 */
.L_x_110:
[----:B------:R-:W-:Y:S11]  /*7370*/  ISETP.NE.AND P0, PT, R82, RZ, PT ;  /* 0x000000ff5200720c */ /* 0x000ff60003f05270 */
[----:B------:R-:W-:Y:S02]  /*7380*/  @!UPT UIADD3 URZ, UPT, UPT, URZ, URZ, URZ ;  /* 0x000000fffffff290 */ /* 0x000fe4000fffe0ff */
[----:B------:R2:W4:Y:S01]  /*7390*/  @P0 LDS R34, [R4] ;  /* 0x0000000004220984 */ /* 0x0005220000000800 */
[C---:B-1----:R-:W-:Y:S01]  /*73a0*/  @P0 IMAD R3, R80.reuse, 0x2000, R69 ;  /* 0x0000200050030824 */ /* 0x042fe200078e0245 */
[C---:B------:R-:W-:Y:S01]  /*73b0*/  @P0 LEA R5, R80.reuse, R74, 0xd ;  /* 0x0000004a50050211 */ /* 0x040fe200078e68ff */
[----:B------:R-:W-:Y:S01]  /*73c0*/  VIADD R80, R80, 0x1 ;  /* 0x0000000150507836 */ /* 0x000fe20000000000 */
        /* <DEDUP_REMOVED lines=14> */
[----:B----4-:R2:W1:Y:S02]  /*74b0*/  @P0 LDS R50, [R5+0x600] ;  /* 0x0006000005320984 */ /* 0x0104640000000800 */
.L_x_109:
[----:B------:R-:W-:Y:S05]  /*74c0*/  BSYNC B1 ;  /* 0x0000000000017941 */ /* 0x000fea0003800000 */
.L_x_108:
[----:B--2---:R-:W-:Y:S05]  /*74d0*/  VIADD R0, R33, 0x20 ;  /* 0x0000002021007836 */ /* 0x004fea0000000000 */
[----:B------:R-:W-:Y:S04]  /*74e0*/  SHF.R.U32.HI R0, RZ, 0x15, R0 ;  /* 0x00000015ff007819 */ /* 0x000fe80000011600 */
[----:B------:R-:W-:Y:S11]  /*74f0*/  LOP3.LUT P0, RZ, R0, 0x3, R63, 0x48, !PT ;  /* 0x0000000300ff7812 */ /* 0x000ff6000780483f */
[----:B------:R-:W-:Y:S02]  /*7500*/  @!UPT UIADD3 URZ, UPT, UPT, URZ, URZ, URZ ;  /* 0x000000fffffff290 */ /* 0x000fe4000fffe0ff */
[----:B------:R-:W-:Y:S05]  /*7510*/  @!P0 BRA `(.L_x_113) ;  /* 0x0000000000408947 */ /* 0x000fea0003800000 */
[----:B------:R-:W2:Y:S01]  /*7520*/  LDCU.64 UR8, c[0x4][0x70] ;  /* 0x01000e00ff0877ac */ /* 0x000ea20008000a00 */
[----:B-1----:R-:W-:Y:S01]  /*7530*/  MOV R15, 0x0 ;  /* 0x00000000000f7802 */ /* 0x002fe20000000f00 */
[----:B------:R-:W-:Y:S02]  /*7540*/  HFMA2 R12, -RZ, RZ, 0, 5.9604644775390625e-08 ;  /* 0x00000001ff0c7431 */ /* 0x000fe400000001ff */
[----:B------:R-:W-:Y:S02]  /*7550*/  IMAD.MOV.U32 R8, RZ, RZ, 0x192 ;  /* 0x00000192ff087424 */ /* 0x000fe400078e00ff */
[----:B------:R-:W-:Y:S01]  /*7560*/  IMAD.MOV.U32 R13, RZ, RZ, RZ ;  /* 0x000000ffff0d7224 */ /* 0x000fe200078e00ff */
[----:B------:R-:W1:Y:S01]  /*7570*/  LDCU.64 UR6, c[0x4][0x78] ;  /* 0x01000f00ff0677ac */ /* 0x000e620008000a00 */
[----:B------:R-:W4:Y:S01]  /*7580*/  LDC.64 R14, c[0x4][R15] ;  /* 0x010000000f0e7b82 */ /* 0x000f220000000a00 */
[----:B------:R-:W5:Y:S01]  /*7590*/  LDCU.64 UR4, c[0x4][0x10] ;  /* 0x01000200ff0477ac */ /* 0x000f620008000a00 */
[----:B--2---:R-:W-:Y:S01]  /*75a0*/  MOV R5, UR9 ;  /* 0x0000000900057c02 */ /* 0x004fe20008000f00 */
[----:B------:R-:W-:Y:S01]  /*75b0*/  IMAD.U32 R4, RZ, RZ, UR8 ;  /* 0x00000008ff047e24 */ /* 0x000fe2000f8e00ff */
[----:B-1----:R-:W-:Y:S01]  /*75c0*/  MOV R7, UR7 ;  /* 0x0000000700077c02 */ /* 0x002fe20008000f00 */
[----:B------:R-:W-:Y:S01]  /*75d0*/  IMAD.U32 R6, RZ, RZ, UR6 ;  /* 0x00000006ff067e24 */ /* 0x000fe2000f8e00ff */
[----:B-----5:R-:W-:Y:S01]  /*75e0*/  MOV R11, UR5 ;  /* 0x00000005000b7c02 */ /* 0x020fe20008000f00 */
[----:B------:R-:W-:Y:S02]  /*75f0*/  IMAD.U32 R10, RZ, RZ, UR4 ;  /* 0x00000004ff0a7e24 */ /* 0x000fe4000f8e00ff */
[----:B------:R-:W-:Y:S07]  /*7600*/  LEPC R20, `(.L_x_113) ;  /* 0x000000001014794e */ /* 0x000fee0000000000 */
[----:B---34-:R-:W-:Y:S05]  /*7610*/  CALL.ABS.NOINC R14 ;  /* 0x000000000e007343 */ /* 0x018fea0003c00000 */
.L_x_113:
[----:B------:R-:W-:Y:S05]  /*7620*/  WARPSYNC.ALL ;  /* 0x0000000000007948 */ /* 0x000fea0003800000 */
[----:B------:R-:W-:Y:S01]  /*7630*/  R2UR UR4, R33 ;  /* 0x00000000210472ca */ /* 0x000fe200000e0000 */
[----:B------:R-:W-:Y:S01]  /*7640*/  BSSY.RECONVERGENT B0, `(.L_x_114) ;  /* 0x000005b000007945 */ /* 0x000fe20003800200 */
[----:B------:R-:W-:Y:S02]  /*7650*/  ISETP.NE.AND P6, PT, R77, RZ, PT ;  /* 0x000000ff4d00720c */ /* 0x000fe40003fc5270 */
[----:B------:R-:W-:Y:S02]  /*7660*/  ISETP.NE.AND P0, PT, R72, RZ, PT ;  /* 0x000000ff4800720c */ /* 0x000fe40003f05270 */
[----:B------:R-:W-:Y:S02]  /*7670*/  MOV R3, UR40 ;  /* 0x0000002800037c02 */ /* 0x000fe40008000f00 */
[----:B------:R-:W-:Y:S02]  /*7680*/  MOV R0, UR37 ;  /* 0x0000002500007c02 */ /* 0x000fe40008000f00 */
[----:B------:R-:W-:Y:S03]  /*7690*/  LEA R20, R80, UR48, 0x3 ;  /* 0x0000003050147c11 */ /* 0x000fe6000f8e18ff */
[----:B-1----:R-:W1:Y:S02]  /*76a0*/  LDTM.x16 R4, tmem[UR4+0x20] ;  /* 0x00002004000479ee */ /* 0x002e640008240000 */
[----:B------:R-:W-:Y:S04]  /*76b0*/  @P6 LEA R3, R3, UR48, 0x3 ;  /* 0x0000003003036c11 */ /* 0x000fe8000f8e18ff */
[----:B------:R-:W-:Y:S04]  /*76c0*/  @P6 IADD3 R3, PT, PT, R3, 0xc0, RZ ;  /* 0x000000c003036810 */ /* 0x000fe80007ffe0ff */
[----:B------:R-:W-:Y:S02]  /*76d0*/  @P6 PRMT R0, R0, 0x654, R3 ;  /* 0x0000065400006816 */ /* 0x000fe40000000003 */
[----:B------:R-:W-:Y:S01]  /*76e0*/  @P6 SHF.L.U32 R3, R68, 0x1f, RZ ;  /* 0x0000001f44036819 */ /* 0x000fe200000006ff */
        /* <DEDUP_REMOVED lines=80> */
.L_x_115:
[----:B------:R-:W-:Y:S05]  /*7bf0*/  BSYNC.RECONVERGENT B0 ;  /* 0x0000000000007941 */ /* 0x000fea0003800200 */
.L_x_114:
        /* <DEDUP_REMOVED lines=19> */
.L_x_119:
[----:B------:R-:W-:Y:S05]  /*7d30*/  BSYNC B0 ;  /* 0x0000000000007941 */ /* 0x000fea0003800000 */
.L_x_118:
[----:B------:R-:W-:Y:S11]  /*7d40*/  ISETP.NE.AND P0, PT, R82, RZ, PT ;  /* 0x000000ff5200720c */ /* 0x000ff60003f05270 */
[----:B------:R-:W-:Y:S02]  /*7d50*/  @!UPT UIADD3 URZ, UPT, UPT, URZ, URZ, URZ ;  /* 0x000000fffffff290 */ /* 0x000fe4000fffe0ff */
[----:B------:R2:W4:Y:S01]  /*7d60*/  @P0 LDS R34, [R4] ;  /* 0x0000000004220984 */ /* 0x0005220000000800 */
[C---:B-1----:R-:W-:Y:S01]  /*7d70*/  @P0 IMAD R3, R80.reuse, 0x2000, R69 ;  /* 0x0000200050030824 */ /* 0x042fe200078e0245 */
[----:B------:R-:W-:Y:S02]  /*7d80*/  @P0 LEA R80, R80, R74, 0xd ;  /* 0x0000004a50500211 */ /* 0x000fe400078e68ff */
        /* <DEDUP_REMOVED lines=15> */
.L_x_117:
[----:B------:R-:W-:Y:S05]  /*7e80*/  BSYNC B1 ;  /* 0x0000000000017941 */ /* 0x000fea0003800000 */
.L_x_116:
        /* <DEDUP_REMOVED lines=21> */
.L_x_121:
[----:B------:R-:W-:Y:S01]  /*7fe0*/  ISETP.NE.AND P0, PT, R72, RZ, PT ;  /* 0x000000ff4800720c */ /* 0x000fe20003f05270 */
[----:B------:R-:W-:Y:S05]  /*7ff0*/  WARPSYNC.ALL ;  /* 0x0000000000007948 */ /* 0x000fea0003800000 */
[----:B------:R-:W-:Y:S01]  /*8000*/  R2UR UR4, R33 ;  /* 0x00000000210472ca */ /* 0x000fe200000e0000 */
[----:B------:R-:W-:Y:S01]  /*8010*/  BSSY.RECONVERGENT B0, `(.L_x_122) ;  /* 0x0000057000007945 */ /* 0x000fe20003800200 */
[----:B------:R-:W-:Y:S11]  /*8020*/  R2UR UR5, R79 ;  /* 0x000000004f0572ca */ /* 0x000ff600000e0000 */
[----:B-1----:R-:W1:Y:S01]  /*8030*/  LDTM.x16 R4, tmem[UR4+0x30] ;  /* 0x00003004000479ee */ /* 0x002e620008240000 */
[----:B------:R-:W-:Y:S01]  /*8040*/  NOP ;  /* 0x0000000000007918 */ /* 0x000fe20000000000 */
[----:B------:R-:W-:Y:S04]  /*8050*/  UIADD3 UR5, UPT, UPT, UR5, 0x120, URZ ;  /* 0x0000012005057890 */ /* 0x000fe8000fffe0ff */
[----:B------:R-:W-:Y:S09]  /*8060*/  UPRMT UR5, UR37, 0x654, UR5 ;  /* 0x0000065425057896 */ /* 0x000ff20008000005 */
[----:B-1----:R-:W-:Y:S01]  /*8070*/  SYNCS.ARRIVE.TRANS64.RED.A1T0 RZ, [UR5], RZ ;  /* 0x000000ffffff79a7 */ /* 0x002fe20008100405 */
[C---:B------:R-:W-:Y:S01]  /*8080*/  FMUL R4, R32.reuse, R4 ;  /* 0x0000000420047220 */ /* 0x040fe20000400000 */
        /* <DEDUP_REMOVED lines=79> */
.L_x_123:
[----:B------:R-:W-:Y:S05]  /*8580*/  BSYNC.RECONVERGENT B0 ;  /* 0x0000000000007941 */ /* 0x000fea0003800200 */
.L_x_122:
[----:B------:R-:W-:Y:S01]  /*8590*/  BAR.SYNC.DEFER_BLOCKING 0x1, 0x80 ;  /* 0x0042000000007b1d */ /* 0x000fe20000010000 */
[----:B------:R-:W-:Y:S01]  /*85a0*/  UISETP.NE.AND UP0, UPT, UR49, -0x4, UPT ;  /* 0xfffffffc3100788c */ /* 0x000fe2000bf05270 */
[----:B------:R-:W-:Y:S08]  /*85b0*/  IADD3 R0, PT, PT, R30, 0x1, RZ ;  /* 0x000000011e007810 */ /* 0x000ff00007ffe0ff */
[----:B------:R-:W-:Y:S05]  /*85c0*/  BRA.U !UP0, `(.L_x_124) ;  /* 0x0000000108287547 */ /* 0x000fea000b800000 */
[----:B------:R-:W-:Y:S01]  /*85d0*/  ISETP.NE.AND P0, PT, R77, RZ, PT ;  /* 0x000000ff4d00720c */ /* 0x000fe20003f05270 */
[----:B-1----:R-:W-:Y:S01]  /*85e0*/  IMAD.U32 R4, RZ, RZ, UR51 ;  /* 0x00000033ff047e24 */ /* 0x002fe2000f8e00ff */
[----:B------:R-:W-:Y:S01]  /*85f0*/  UIADD3 UR51, UPT, UPT, UR51, 0x1, URZ ;  /* 0x0000000133337890 */ /* 0x000fe2000fffe0ff */
[----:B------:R-:W-:Y:S03]  /*8600*/  IMAD.U32 R3, RZ, RZ, UR37 ;  /* 0x00000025ff037e24 */ /* 0x000fe6000f8e00ff */
[----:B------:R-:W-:Y:S04]  /*8610*/  UISETP.NE.AND UP0, UPT, UR51, 0x4, UPT ;  /* 0x000000043300788c */ /* 0x000fe8000bf05270 */
[----:B------:R-:W-:Y:S03]  /*8620*/  USEL UR51, UR51, URZ, UP0 ;  /* 0x000000ff33337287 */ /* 0x000fe60008000000 */
[----:B------:R-:W-:Y:S05]  /*8630*/  @P0 LEA R4, R4, UR48, 0x3 ;  /* 0x0000003004040c11 */ /* 0x000fea000f8e18ff */
[----:B------:R-:W-:Y:S05]  /*8640*/  @P0 VIADD R4, R4, 0xc0 ;  /* 0x000000c004040836 */ /* 0x000fea0000000000 */
[----:B------:R-:W-:Y:S04]  /*8650*/  @P0 PRMT R3, R3, 0x654, R4 ;  /* 0x0000065403030816 */ /* 0x000fe80000000004 */
[----:B------:R2:W-:Y:S03]  /*8660*/  @P0 SYNCS.ARRIVE.TRANS64.RED.A1T0 RZ, [R3+URZ], RZ ;  /* 0x000000ff03ff09a7 */ /* 0x0005e600081004ff */
.L_x_124:
[----:B------:R-:W-:Y:S01]  /*8670*/  ISETP.NE.AND P2, PT, R73, RZ, PT ;  /* 0x000000ff4900720c */ /* 0x000fe20003f45270 */
[----:B--2---:R-:W-:Y:S01]  /*8680*/  IMAD.IADD R3, R29, 0x1, R58 ;  /* 0x000000011d037824 */ /* 0x004fe200078e023a */
[----:B------:R-:W-:Y:S01]  /*8690*/  ISETP.NE.AND P0, PT, R76, 0x2, PT ;  /* 0x000000024c00780c */ /* 0x000fe20003f05270 */
[----:B------:R-:W-:Y:S01]  /*86a0*/  UIADD3 UR49, UPT, UPT, UR49, 0x4, URZ ;  /* 0x0000000431317890 */ /* 0x000fe2000fffe0ff */
[----:B------:R-:W-:Y:S01]  /*86b0*/  ISETP.NE.AND P1, PT, R0, 0x2, PT ;  /* 0x000000020000780c */ /* 0x000fe20003f25270 */
[----:B------:R-:W-:Y:S01]  /*86c0*/  IMAD.IADD R33, R27, 0x1, R51 ;  /* 0x000000011b217824 */ /* 0x000fe200078e0233 */
[----:B------:R-:W-:Y:S02]  /*86d0*/  R2UR UR11, R3 ;  /* 0x00000000030b72ca */ /* 0x000fe400000e0000 */
[----:B------:R-:W-:Y:S02]  /*86e0*/  SEL R3, RZ, 0x1, P0 ;  /* 0x00000001ff037807 */ /* 0x000fe40000000000 */
[----:B-1----:R-:W-:Y:S02]  /*86f0*/  SEL R4, RZ, 0x1, P1 ;  /* 0x00000001ff047807 */ /* 0x002fe40000800000 */
[----:B------:R-:W-:Y:S02]  /*8700*/  LOP3.LUT R66, R66, R3, RZ, 0x3c, !PT ;  /* 0x0000000342427212 */ /* 0x000fe400078e3cff */
[----:B------:R-:W-:Y:S02]  /*8710*/  @P2 R2UR UR36, R65 ;  /* 0x00000000412422ca */ /* 0x000fe400000e0000 */
[----:B------:R-:W-:Y:S02]  /*8720*/  LOP3.LUT R67, R67, R4, RZ, 0x3c, !PT ;  /* 0x0000000443437212 */ /* 0x000fe400078e3cff */
[----:B------:R-:W-:Y:S02]  /*8730*/  SEL R76, R76, RZ, P0 ;  /* 0x000000ff4c4c7207 */ /* 0x000fe40000000000 */
[----:B------:R-:W-:Y:S01]  /*8740*/  SEL R30, R0, RZ, P1 ;  /* 0x000000ff001e7207 */ /* 0x000fe20000800000 */
[----:B------:R-:W-:Y:S08]  /*8750*/  @P2 BRA `(.L_x_125) ;  /* 0xffffffc800d42947 */ /* 0x000ff0000383ffff */
[----:B------:R-:W-:-:S09]  /*8760*/  UISETP.NE.AND UP0, UPT, UR50, URZ, UPT ;  /* 0x000000ff3200728c */ /* 0x000fd2000bf05270 */
[----:B------:R-:W-:Y:S05]  /*8770*/  BRA.U !UP0, `(.L_x_126) ;  /* 0x0000000108487547 */ /* 0x000fea000b800000 */
[----:B------:R-:W1:Y:S02]  /*8780*/  LDCU.64 UR4, c[0x0][0xa90] ;  /* 0x00015200ff0477ac */ /* 0x000e640008000a00 */
[----:B-1----:R-:W-:-:S04]  /*8790*/  UISETP.NE.U32.AND UP0, UPT, UR4, URZ, UPT ;  /* 0x000000ff0400728c */ /* 0x002fc8000bf05070 */
[----:B------:R-:W-:-:S09]  /*87a0*/  UISETP.NE.AND.EX UP0, UPT, UR5, URZ, UPT, UP0 ;  /* 0x000000ff0500728c */ /* 0x000fd2000bf05300 */
[----:B------:R-:W-:Y:S05]  /*87b0*/  BRA.U UP0, `(.L_x_127) ;  /* 0x00000001000c7547 */ /* 0x000fea000b800000 */
[----:B------:R-:W-:-:S13]  /*87c0*/  FSETP.NEU.AND P0, PT, R35, RZ, PT ;  /* 0x000000ff2300720b */ /* 0x000fda0003f0d000 */
[----:B------:R-:W-:Y:S05]  /*87d0*/  @!P0 EXIT ;  /* 0x000000000000894d */ /* 0x000fea0003800000 */
[----:B------:R-:W-:Y:S05]  /*87e0*/  BRA `(.L_x_126) ;  /* 0x00000000002c7947 */ /* 0x000fea0003800000 */
.L_x_127:
[----:B------:R-:W-:Y:S01]  /*87f0*/  ISETP.NE.AND P0, PT, R75, RZ, PT ;  /* 0x000000ff4b00720c */ /* 0x000fe20003f05270 */
[----:B------:R-:W-:-:S12]  /*8800*/  BSSY.RECONVERGENT B0, `(.L_x_126) ;  /* 0x0000009000007945 */ /* 0x000fd80003800200 */
[----:B------:R-:W-:Y:S05]  /*8810*/  @P0 BRA `(.L_x_128) ;  /* 0x0000000000140947 */ /* 0x000fea0003800000 */
[----:B------:R-:W1:Y:S02]  /*8820*/  LDCU.64 UR4, c[0x0][0xa88] ;  /* 0x00015100ff0477ac */ /* 0x000e640008000a00 */
[----:B-1----:R-:W-:-:S04]  /*8830*/  ISETP.NE.U32.AND P0, PT, RZ, UR4, PT ;  /* 0x00000004ff007c0c */ /* 0x002fc8000bf05070 */
[----:B------:R-:W-:-:S13]  /*8840*/  ISETP.NE.AND.EX P0, PT, RZ, UR5, PT, P0 ;  /* 0x00000005ff007c0c */ /* 0x000fda000bf05300 */
[----:B------:R-:W-:Y:S05]  /*8850*/  @!P0 EXIT ;  /* 0x000000000000894d */ /* 0x000fea0003800000 */
[----:B------:R-:W-:Y:S05]  /*8860*/  BRA `(.L_x_129) ;  /* 0x0000000000087947 */ /* 0x000fea0003800000 */
.L_x_128:
[----:B------:R-:W-:-:S13]  /*8870*/  FSETP.NEU.AND P0, PT, R35, RZ, PT ;  /* 0x000000ff2300720b */ /* 0x000fda0003f0d000 */
[----:B------:R-:W-:Y:S05]  /*8880*/  @!P0 EXIT ;  /* 0x000000000000894d */ /* 0x000fea0003800000 */
.L_x_129:
[----:B------:R-:W-:Y:S05]  /*8890*/  BSYNC.RECONVERGENT B0 ;  /* 0x0000000000007941 */ /* 0x000fea0003800200 */
.L_x_126:
[----:B------:R-:W-:Y:S01]  /*88a0*/  ULEA UR4, UR51, UR48, 0x3 ;  /* 0x0000003033047291 */ /* 0x000fe2000f8e18ff */
[----:B------:R-:W-:-:S04]  /*88b0*/  DEPBAR.LE SB0, 0x0 ;  /* 0x000080000000791a */ /* 0x000fc80000000000 */
[----:B------:R-:W-:-:S04]  /*88c0*/  UIADD3 UR4, UPT, UPT, UR4, 0xc0, URZ ;  /* 0x000000c004047890 */ /* 0x000fc8000fffe0ff */
[----:B------:R-:W-:-:S09]  /*88d0*/  UPRMT UR4, UR37, 0x654, UR4 ;  /* 0x0000065425047896 */ /* 0x000fd20008000004 */
[----:B------:R-:W-:Y:S01]  /*88e0*/  SYNCS.ARRIVE.TRANS64.RED.A1T0 RZ, [UR4], RZ ;  /* 0x000000ffffff79a7 */ /* 0x000fe20008100404 */
[----:B------:R-:W-:Y:S05]  /*88f0*/  EXIT ;  /* 0x000000000000794d */ /* 0x000fea0003800000 */
.L_x_20:
[----:B----4-:R4:W1:Y:S02]  /*8900*/  SYNCS.PHASECHK.TRANS64.TRYWAIT P0, [R4+URZ+0x140], R5 ;  /* 0x00014005040075a7 */ /* 0x01086400080011ff */
[----:B-1----:R-:W-:Y:S05]  /*8910*/  @!P0 NANOSLEEP.SYNCS 0x989680 ;  /* 0x009896800000895d */ /* 0x002fea0003900000 */
[----:B------:R-:W1:Y:S02]  /*8920*/  @!P0 SYNCS.PHASECHK.TRANS64 P0, [R4+URZ+0x140], R5 ;  /* 0x00014005040085a7 */ /* 0x000e6400080010ff */
[----:B-1----:R-:W-:Y:S05]  /*8930*/  @!P0 BRA `(.L_x_20) ;  /* 0xfffffffc00f08947 */ /* 0x002fea000383ffff */
[----:B------:R-:W-:Y:S05]  /*8940*/  BRA `(.L_x_130) ;  /* 0xffffff8c00507947 */ /* 0x000fea000383ffff */
.L_x_23:
[----:B------:R-:W-:-:S07]  /*8950*/  MOV R4, UR33 ;  /* 0x0000002100047c02 */ /* 0x000fce0008000f00 */
.L_x_131:
[----:B-1----:R1:W2:Y:S02]  /*8960*/  SYNCS.PHASECHK.TRANS64.TRYWAIT P0, [R4+URZ+0x50], R5 ;  /* 0x00005005040075a7 */ /* 0x0022a400080011ff */
[----:B--2---:R-:W-:Y:S05]  /*8970*/  @!P0 NANOSLEEP.SYNCS 0x989680 ;  /* 0x009896800000895d */ /* 0x004fea0003900000 */
[----:B------:R-:W2:Y:S02]  /*8980*/  @!P0 SYNCS.PHASECHK.TRANS64 P0, [R4+URZ+0x50], R5 ;  /* 0x00005005040085a7 */ /* 0x000ea400080010ff */
[----:B--2---:R-:W-:Y:S05]  /*8990*/  @!P0 BRA `(.L_x_131) ;  /* 0xfffffffc00f08947 */ /* 0x004fea000383ffff */
[----:B------:R-:W-:Y:S05]  /*89a0*/  BRA `(.L_x_22) ;  /* 0xffffff8c00b07947 */ /* 0x000fea000383ffff */
.L_x_26:
[----:B-1----:R1:W2:Y:S02]  /*89b0*/  SYNCS.PHASECHK.TRANS64.TRYWAIT P0, [R8+URZ+0xf0], R5 ;  /* 0x0000f005080075a7 */ /* 0x0022a400080011ff */
[----:B--2---:R-:W-:Y:S05]  /*89c0*/  @!P0 NANOSLEEP.SYNCS 0x989680 ;  /* 0x009896800000895d */ /* 0x004fea0003900000 */
[----:B------:R-:W2:Y:S02]  /*89d0*/  @!P0 SYNCS.PHASECHK.TRANS64 P0, [R8+URZ+0xf0], R5 ;  /* 0x0000f005080085a7 */ /* 0x000ea400080010ff */
[----:B--2---:R-:W-:Y:S05]  /*89e0*/  @!P0 BRA `(.L_x_26) ;  /* 0xfffffffc00f08947 */ /* 0x004fea000383ffff */
[----:B------:R-:W-:Y:S05]  /*89f0*/  BRA `(.L_x_132) ;  /* 0xffffff9000507947 */ /* 0x000fea000383ffff */
.L_x_30:
[----:B------:R-:W-:-:S07]  /*8a00*/  MOV R0, UR4 ;  /* 0x0000000400007c02 */ /* 0x000fce0008000f00 */
.L_x_133:
[----:B-1----:R1:W2:Y:S02]  /*8a10*/  SYNCS.PHASECHK.TRANS64.TRYWAIT P0, [R0+URZ], R3 ;  /* 0x00000003000075a7 */ /* 0x0022a400080011ff */
[----:B--2---:R-:W-:Y:S05]  /*8a20*/  @!P0 NANOSLEEP.SYNCS 0x989680 ;  /* 0x009896800000895d */ /* 0x004fea0003900000 */
[----:B------:R-:W2:Y:S02]  /*8a30*/  @!P0 SYNCS.PHASECHK.TRANS64 P0, [R0+URZ], R3 ;  /* 0x00000003000085a7 */ /* 0x000ea400080010ff */
[----:B--2---:R-:W-:Y:S05]  /*8a40*/  @!P0 BRA `(.L_x_133) ;  /* 0xfffffffc00f08947 */ /* 0x004fea000383ffff */
[----:B------:R-:W-:Y:S05]  /*8a50*/  BRA `(.L_x_134) ;  /* 0xffffff9400c47947 */ /* 0x000fea000383ffff */
.L_x_31:
[----:B------:R-:W-:-:S07]  /*8a60*/  MOV R0, UR4 ;  /* 0x0000000400007c02 */ /* 0x000fce0008000f00 */
.L_x_135:
[----:B-1----:R1:W2:Y:S02]  /*8a70*/  SYNCS.PHASECHK.TRANS64.TRYWAIT P0, [R0+URZ], R3 ;  /* 0x00000003000075a7 */ /* 0x0022a400080011ff */
[----:B--2---:R-:W-:Y:S05]  /*8a80*/  @!P0 NANOSLEEP.SYNCS 0x989680 ;  /* 0x009896800000895d */ /* 0x004fea0003900000 */
[----:B------:R-:W2:Y:S02]  /*8a90*/  @!P0 SYNCS.PHASECHK.TRANS64 P0, [R0+URZ], R3 ;  /* 0x00000003000085a7 */ /* 0x000ea400080010ff */
[----:B--2---:R-:W-:Y:S05]  /*8aa0*/  @!P0 BRA `(.L_x_135) ;  /* 0xfffffffc00f08947 */ /* 0x004fea000383ffff */
[----:B------:R-:W-:Y:S05]  /*8ab0*/  BRA `(.L_x_136) ;  /* 0xffffff9400d07947 */ /* 0x000fea000383ffff */
.L_x_32:
[----:B------:R-:W-:-:S07]  /*8ac0*/  MOV R0, UR4 ;  /* 0x0000000400007c02 */ /* 0x000fce0008000f00 */
.L_x_137:
[----:B-1----:R1:W2:Y:S02]  /*8ad0*/  SYNCS.PHASECHK.TRANS64.TRYWAIT P0, [R0+URZ], R3 ;  /* 0x00000003000075a7 */ /* 0x0022a400080011ff */
[----:B--2---:R-:W-:Y:S05]  /*8ae0*/  @!P0 NANOSLEEP.SYNCS 0x989680 ;  /* 0x009896800000895d */ /* 0x004fea0003900000 */
[----:B------:R-:W2:Y:S02]  /*8af0*/  @!P0 SYNCS.PHASECHK.TRANS64 P0, [R0+URZ], R3 ;  /* 0x00000003000085a7 */ /* 0x000ea400080010ff */
[----:B--2---:R-:W-:Y:S05]  /*8b00*/  @!P0 BRA `(.L_x_137) ;  /* 0xfffffffc00f08947 */ /* 0x004fea000383ffff */
[----:B------:R-:W-:Y:S05]  /*8b10*/  BRA `(.L_x_138) ;  /* 0xffffff9400dc7947 */ /* 0x000fea000383ffff */
.L_x_33:
[----:B------:R-:W-:-:S07]  /*8b20*/  MOV R0, UR4 ;  /* 0x0000000400007c02 */ /* 0x000fce0008000f00 */
.L_x_139:
[----:B-1----:R1:W2:Y:S02]  /*8b30*/  SYNCS.PHASECHK.TRANS64.TRYWAIT P0, [R0+URZ], R3 ;  /* 0x00000003000075a7 */ /* 0x0022a400080011ff */
[----:B--2---:R-:W-:Y:S05]  /*8b40*/  @!P0 NANOSLEEP.SYNCS 0x989680 ;  /* 0x009896800000895d */ /* 0x004fea0003900000 */
[----:B------:R-:W2:Y:S02]  /*8b50*/  @!P0 SYNCS.PHASECHK.TRANS64 P0, [R0+URZ], R3 ;  /* 0x00000003000085a7 */ /* 0x000ea400080010ff */
[----:B--2---:R-:W-:Y:S05]  /*8b60*/  @!P0 BRA `(.L_x_139) ;  /* 0xfffffffc00f08947 */ /* 0x004fea000383ffff */
[----:B------:R-:W-:Y:S05]  /*8b70*/  BRA `(.L_x_140) ;  /* 0xffffff9400e87947 */ /* 0x000fea000383ffff */
.L_x_34:
[----:B------:R-:W-:-:S07]  /*8b80*/  MOV R0, UR4 ;  /* 0x0000000400007c02 */ /* 0x000fce0008000f00 */
.L_x_141:
[----:B-1----:R1:W2:Y:S02]  /*8b90*/  SYNCS.PHASECHK.TRANS64.TRYWAIT P0, [R0+URZ], R3 ;  /* 0x00000003000075a7 */ /* 0x0022a400080011ff */
[----:B--2---:R-:W-:Y:S05]  /*8ba0*/  @!P0 NANOSLEEP.SYNCS 0x989680 ;  /* 0x009896800000895d */ /* 0x004fea0003900000 */
[----:B------:R-:W2:Y:S02]  /*8bb0*/  @!P0 SYNCS.PHASECHK.TRANS64 P0, [R0+URZ], R3 ;  /* 0x00000003000085a7 */ /* 0x000ea400080010ff */
[----:B--2---:R-:W-:Y:S05]  /*8bc0*/  @!P0 BRA `(.L_x_141) ;  /* 0xfffffffc00f08947 */ /* 0x004fea000383ffff */
[----:B------:R-:W-:Y:S05]  /*8bd0*/  BRA `(.L_x_142) ;  /* 0xffffff9400f47947 */ /* 0x000fea000383ffff */
.L_x_35:
[----:B------:R-:W-:-:S07]  /*8be0*/  MOV R0, UR4 ;  /* 0x0000000400007c02 */ /* 0x000fce0008000f00 */
.L_x_143:
[----:B-1----:R1:W2:Y:S02]  /*8bf0*/  SYNCS.PHASECHK.TRANS64.TRYWAIT P0, [R0+URZ], R3 ;  /* 0x00000003000075a7 */ /* 0x0022a400080011ff */
[----:B--2---:R-:W-:Y:S05]  /*8c00*/  @!P0 NANOSLEEP.SYNCS 0x989680 ;  /* 0x009896800000895d */ /* 0x004fea0003900000 */
[----:B------:R-:W2:Y:S02]  /*8c10*/  @!P0 SYNCS.PHASECHK.TRANS64 P0, [R0+URZ], R3 ;  /* 0x00000003000085a7 */ /* 0x000ea400080010ff */
[----:B--2---:R-:W-:Y:S05]  /*8c20*/  @!P0 BRA `(.L_x_143) ;  /* 0xfffffffc00f08947 */ /* 0x004fea000383ffff */
[----:B------:R-:W-:Y:S05]  /*8c30*/  BRA `(.L_x_144) ;  /* 0xffffff9800007947 */ /* 0x000fea000383ffff */
.L_x_36:
[----:B------:R-:W-:-:S07]  /*8c40*/  MOV R0, UR4 ;  /* 0x0000000400007c02 */ /* 0x000fce0008000f00 */
.L_x_145:
[----:B-1----:R1:W2:Y:S02]  /*8c50*/  SYNCS.PHASECHK.TRANS64.TRYWAIT P0, [R0+URZ], R3 ;  /* 0x00000003000075a7 */ /* 0x0022a400080011ff */
[----:B--2---:R-:W-:Y:S05]  /*8c60*/  @!P0 NANOSLEEP.SYNCS 0x989680 ;  /* 0x009896800000895d */ /* 0x004fea0003900000 */
[----:B------:R-:W2:Y:S02]  /*8c70*/  @!P0 SYNCS.PHASECHK.TRANS64 P0, [R0+URZ], R3 ;  /* 0x00000003000085a7 */ /* 0x000ea400080010ff */
[----:B--2---:R-:W-:Y:S05]  /*8c80*/  @!P0 BRA `(.L_x_145) ;  /* 0xfffffffc00f08947 */ /* 0x004fea000383ffff */
[----:B------:R-:W-:Y:S05]  /*8c90*/  BRA `(.L_x_146) ;  /* 0xffffff98000c7947 */ /* 0x000fea000383ffff */
.L_x_37:
[----:B------:R-:W-:-:S07]  /*8ca0*/  MOV R0, UR4 ;  /* 0x0000000400007c02 */ /* 0x000fce0008000f00 */
.L_x_147:
[----:B-1----:R1:W2:Y:S02]  /*8cb0*/  SYNCS.PHASECHK.TRANS64.TRYWAIT P0, [R0+URZ], R3 ;  /* 0x00000003000075a7 */ /* 0x0022a400080011ff */
[----:B--2---:R-:W-:Y:S05]  /*8cc0*/  @!P0 NANOSLEEP.SYNCS 0x989680 ;  /* 0x009896800000895d */ /* 0x004fea0003900000 */
[----:B------:R-:W2:Y:S02]  /*8cd0*/  @!P0 SYNCS.PHASECHK.TRANS64 P0, [R0+URZ], R3 ;  /* 0x00000003000085a7 */ /* 0x000ea400080010ff */
[----:B--2---:R-:W-:Y:S05]  /*8ce0*/  @!P0 BRA `(.L_x_147) ;  /* 0xfffffffc00f08947 */ /* 0x004fea000383ffff */
[----:B------:R-:W-:Y:S05]  /*8cf0*/  BRA `(.L_x_148) ;  /* 0xffffff9800187947 */ /* 0x000fea000383ffff */
.L_x_38:
[----:B------:R-:W-:-:S07]  /*8d00*/  MOV R0, UR4 ;  /* 0x0000000400007c02 */ /* 0x000fce0008000f00 */
.L_x_149:
[----:B-1----:R1:W2:Y:S02]  /*8d10*/  SYNCS.PHASECHK.TRANS64.TRYWAIT P0, [R0+URZ], R3 ;  /* 0x00000003000075a7 */ /* 0x0022a400080011ff */
[----:B--2---:R-:W-:Y:S05]  /*8d20*/  @!P0 NANOSLEEP.SYNCS 0x989680 ;  /* 0x009896800000895d */ /* 0x004fea0003900000 */
[----:B------:R-:W2:Y:S02]  /*8d30*/  @!P0 SYNCS.PHASECHK.TRANS64 P0, [R0+URZ], R3 ;  /* 0x00000003000085a7 */ /* 0x000ea400080010ff */
[----:B--2---:R-:W-:Y:S05]  /*8d40*/  @!P0 BRA `(.L_x_149) ;  /* 0xfffffffc00f08947 */ /* 0x004fea000383ffff */
[----:B------:R-:W-:Y:S05]  /*8d50*/  BRA `(.L_x_150) ;  /* 0xffffff9800247947 */ /* 0x000fea000383ffff */
.L_x_41:
[----:B-1----:R1:W2:Y:S02]  /*8d60*/  SYNCS.PHASECHK.TRANS64.TRYWAIT P0, [R0+URZ+0x130], R9 ;  /* 0x00013009000075a7 */ /* 0x0022a400080011ff */
[----:B--2---:R-:W-:Y:S05]  /*8d70*/  @!P0 NANOSLEEP.SYNCS 0x989680 ;  /* 0x009896800000895d */ /* 0x004fea0003900000 */
[----:B------:R-:W2:Y:S02]  /*8d80*/  @!P0 SYNCS.PHASECHK.TRANS64 P0, [R0+URZ+0x130], R9 ;  /* 0x00013009000085a7 */ /* 0x000ea400080010ff */
[----:B--2---:R-:W-:Y:S05]  /*8d90*/  @!P0 BRA `(.L_x_41) ;  /* 0xfffffffc00f08947 */ /* 0x004fea000383ffff */
[----:B------:R-:W-:Y:S05]  /*8da0*/  BRA `(.L_x_151) ;  /* 0xffffff9800847947 */ /* 0x000fea000383ffff */
.L_x_42:
[----:B------:R-:W-:-:S07]  /*8db0*/  MOV R0, UR5 ;  /* 0x0000000500007c02 */ /* 0x000fce0008000f00 */
.L_x_152:
[----:B-1----:R1:W2:Y:S02]  /*8dc0*/  SYNCS.PHASECHK.TRANS64.TRYWAIT P0, [R0+URZ+0x100], R11 ;  /* 0x0001000b000075a7 */ /* 0x0022a400080011ff */
[----:B--2---:R-:W-:Y:S05]  /*8dd0*/  @!P0 NANOSLEEP.SYNCS 0x989680 ;  /* 0x009896800000895d */ /* 0x004fea0003900000 */
[----:B------:R-:W2:Y:S02]  /*8de0*/  @!P0 SYNCS.PHASECHK.TRANS64 P0, [R0+URZ+0x100], R11 ;  /* 0x0001000b000085a7 */ /* 0x000ea400080010ff */
[----:B--2---:R-:W-:Y:S05]  /*8df0*/  @!P0 BRA `(.L_x_152) ;  /* 0xfffffffc00f08947 */ /* 0x004fea000383ffff */
[----:B------:R-:W-:Y:S05]  /*8e00*/  BRA `(.L_x_153) ;  /* 0xffffff9800947947 */ /* 0x000fea000383ffff */
.L_x_43:
[----:B-1----:R1:W2:Y:S02]  /*8e10*/  SYNCS.PHASECHK.TRANS64.TRYWAIT P1, [R0+URZ+0xf0], R9 ;  /* 0x0000f009000075a7 */ /* 0x0022a400080211ff */
[----:B--2---:R-:W-:Y:S05]  /*8e20*/  @!P1 NANOSLEEP.SYNCS 0x989680 ;  /* 0x009896800000995d */ /* 0x004fea0003900000 */
[----:B------:R-:W2:Y:S02]  /*8e30*/  @!P1 SYNCS.PHASECHK.TRANS64 P1, [R0+URZ+0xf0], R9 ;  /* 0x0000f009000095a7 */ /* 0x000ea400080210ff */
[----:B--2---:R-:W-:Y:S05]  /*8e40*/  @!P1 BRA `(.L_x_43) ;  /* 0xfffffffc00f09947 */ /* 0x004fea000383ffff */
[----:B------:R-:W-:Y:S05]  /*8e50*/  BRA `(.L_x_154) ;  /* 0xffffff9800c47947 */ /* 0x000fea000383ffff */
.L_x_46:
[----:B------:R-:W-:-:S07]  /*8e60*/  MOV R0, UR5 ;  /* 0x0000000500007c02 */ /* 0x000fce0008000f00 */
.L_x_155:
[----:B-1----:R1:W2:Y:S02]  /*8e70*/  SYNCS.PHASECHK.TRANS64.TRYWAIT P0, [R0+URZ+0x100], R3 ;  /* 0x00010003000075a7 */ /* 0x0022a400080011ff */
[----:B--2---:R-:W-:Y:S05]  /*8e80*/  @!P0 NANOSLEEP.SYNCS 0x989680 ;  /* 0x009896800000895d */ /* 0x004fea0003900000 */
[----:B------:R-:W2:Y:S02]  /*8e90*/  @!P0 SYNCS.PHASECHK.TRANS64 P0, [R0+URZ+0x100], R3 ;  /* 0x00010003000085a7 */ /* 0x000ea400080010ff */
[----:B--2---:R-:W-:Y:S05]  /*8ea0*/  @!P0 BRA `(.L_x_155) ;  /* 0xfffffffc00f08947 */ /* 0x004fea000383ffff */
[----:B------:R-:W-:Y:S05]  /*8eb0*/  BRA `(.L_x_45) ;  /* 0xffffff9c00187947 */ /* 0x000fea000383ffff */
.L_x_53:
[----:B-1----:R1:W2:Y:S02]  /*8ec0*/  SYNCS.PHASECHK.TRANS64.TRYWAIT P1, [R0+URZ+0xf0], R5 ;  /* 0x0000f005000075a7 */ /* 0x0022a400080211ff */
[----:B--2---:R-:W-:Y:S05]  /*8ed0*/  @!P1 NANOSLEEP.SYNCS 0x989680 ;  /* 0x009896800000995d */ /* 0x004fea0003900000 */
[----:B------:R-:W2:Y:S02]  /*8ee0*/  @!P1 SYNCS.PHASECHK.TRANS64 P1, [R0+URZ+0xf0], R5 ;  /* 0x0000f005000095a7 */ /* 0x000ea400080210ff */
[----:B--2---:R-:W-:Y:S05]  /*8ef0*/  @!P1 BRA `(.L_x_53) ;  /* 0xfffffffc00f09947 */ /* 0x004fea000383ffff */
[----:B------:R-:W-:Y:S05]  /*8f00*/  BRA `(.L_x_156) ;  /* 0xffffffa0007c7947 */ /* 0x000fea000383ffff */
.L_x_54:
[----:B------:R-:W-:-:S07]  /*8f10*/  MOV R3, UR7 ;  /* 0x0000000700037c02 */ /* 0x000fce0008000f00 */
.L_x_157:
[----:B-1----:R1:W2:Y:S02]  /*8f20*/  SYNCS.PHASECHK.TRANS64.TRYWAIT P0, [R3+URZ+0x120], R0 ;  /* 0x00012000030075a7 */ /* 0x0022a400080011ff */
[----:B--2---:R-:W-:Y:S05]  /*8f30*/  @!P0 NANOSLEEP.SYNCS 0x989680 ;  /* 0x009896800000895d */ /* 0x004fea0003900000 */
[----:B------:R-:W2:Y:S02]  /*8f40*/  @!P0 SYNCS.PHASECHK.TRANS64 P0, [R3+URZ+0x120], R0 ;  /* 0x00012000030085a7 */ /* 0x000ea400080010ff */
[----:B--2---:R-:W-:Y:S05]  /*8f50*/  @!P0 BRA `(.L_x_157) ;  /* 0xfffffffc00f08947 */ /* 0x004fea000383ffff */
[----:B------:R-:W-:Y:S05]  /*8f60*/  BRA `(.L_x_158) ;  /* 0xffffffa000b47947 */ /* 0x000fea000383ffff */
.L_x_57:
[----:B------:R-:W-:Y:S07]  /*8f70*/  MOV R0, UR6 ;  /* 0x0000000600007c02 */ /* 0x000fee0008000f00 */
.L_x_159:
[----:B-1----:R1:W2:Y:S02]  /*8f80*/  SYNCS.PHASECHK.TRANS64.TRYWAIT P0, [R0+URZ], R3 ;  /* 0x00000003000075a7 */ /* 0x0022a400080011ff */
[----:B--2---:R-:W-:Y:S05]  /*8f90*/  @!P0 NANOSLEEP.SYNCS 0x989680 ;  /* 0x009896800000895d */ /* 0x004fea0003900000 */
[----:B------:R-:W2:Y:S02]  /*8fa0*/  @!P0 SYNCS.PHASECHK.TRANS64 P0, [R0+URZ], R3 ;  /* 0x00000003000085a7 */ /* 0x000ea400080010ff */
[----:B--2---:R-:W-:Y:S05]  /*8fb0*/  @!P0 BRA `(.L_x_159) ;  /* 0xfffffffc00f08947 */ /* 0x004fea000383ffff */
[----:B------:R-:W-:Y:S05]  /*8fc0*/  BRA `(.L_x_56) ;  /* 0xffffffa000dc7947 */ /* 0x000fea000383ffff */
.L_x_61:
[----:B------:R-:W-:-:S07]  /*8fd0*/  MOV R0, UR6 ;  /* 0x0000000600007c02 */ /* 0x000fce0008000f00 */
.L_x_160:
[----:B---3--:R3:W4:Y:S02]  /*8fe0*/  SYNCS.PHASECHK.TRANS64.TRYWAIT P0, [R0+URZ], R3 ;  /* 0x00000003000075a7 */ /* 0x00872400080011ff */
[----:B----4-:R-:W-:Y:S05]  /*8ff0*/  @!P0 NANOSLEEP.SYNCS 0x989680 ;  /* 0x009896800000895d */ /* 0x010fea0003900000 */
[----:B------:R-:W4:Y:S02]  /*9000*/  @!P0 SYNCS.PHASECHK.TRANS64 P0, [R0+URZ], R3 ;  /* 0x00000003000085a7 */ /* 0x000f2400080010ff */
[----:B----4-:R-:W-:Y:S05]  /*9010*/  @!P0 BRA `(.L_x_160) ;  /* 0xfffffffc00f08947 */ /* 0x010fea000383ffff */
[----:B------:R-:W-:Y:S05]  /*9020*/  BRA `(.L_x_161) ;  /* 0xffffffa400f07947 */ /* 0x000fea000383ffff */
.L_x_62:
[----:B------:R-:W-:-:S07]  /*9030*/  MOV R0, UR7 ;  /* 0x0000000700007c02 */ /* 0x000fce0008000f00 */
.L_x_162:
[----:B-1----:R1:W3:Y:S02]  /*9040*/  SYNCS.PHASECHK.TRANS64.TRYWAIT P0, [R0+URZ], R3 ;  /* 0x00000003000075a7 */ /* 0x0022e400080011ff */
[----:B---3--:R-:W-:Y:S05]  /*9050*/  @!P0 NANOSLEEP.SYNCS 0x989680 ;  /* 0x009896800000895d */ /* 0x008fea0003900000 */
[----:B------:R-:W3:Y:S02]  /*9060*/  @!P0 SYNCS.PHASECHK.TRANS64 P0, [R0+URZ], R3 ;  /* 0x00000003000085a7 */ /* 0x000ee400080010ff */
[----:B---3--:R-:W-:Y:S05]  /*9070*/  @!P0 BRA `(.L_x_162) ;  /* 0xfffffffc00f08947 */ /* 0x008fea000383ffff */
[----:B------:R-:W-:Y:S05]  /*9080*/  BRA `(.L_x_163) ;  /* 0xffffffa400fc7947 */ /* 0x000fea000383ffff */
.L_x_67:
[----:B--2---:R2:W4:Y:S02]  /*9090*/  SYNCS.PHASECHK.TRANS64.TRYWAIT P0, [R0+URZ+0xf0], R3 ;  /* 0x0000f003000075a7 */ /* 0x00452400080011ff */
[----:B----4-:R-:W-:Y:S05]  /*90a0*/  @!P0 NANOSLEEP.SYNCS 0x989680 ;  /* 0x009896800000895d */ /* 0x010fea0003900000 */
[----:B------:R-:W4:Y:S02]  /*90b0*/  @!P0 SYNCS.PHASECHK.TRANS64 P0, [R0+URZ+0xf0], R3 ;  /* 0x0000f003000085a7 */ /* 0x000f2400080010ff */
[----:B----4-:R-:W-:Y:S05]  /*90c0*/  @!P0 BRA `(.L_x_67) ;  /* 0xfffffffc00f08947 */ /* 0x010fea000383ffff */
[----:B------:R-:W-:Y:S05]  /*90d0*/  BRA `(.L_x_164) ;  /* 0xffffffa800fc7947 */ /* 0x000fea000383ffff */
.L_x_70:
[----:B------:R-:W-:Y:S07]  /*90e0*/  MOV R0, UR4 ;  /* 0x0000000400007c02 */ /* 0x000fee0008000f00 */
.L_x_165:
[----:B--2---:R2:W3:Y:S02]  /*90f0*/  SYNCS.PHASECHK.TRANS64.TRYWAIT P0, [R0+URZ+0xe8], R3 ;  /* 0x0000e803000075a7 */ /* 0x0044e400080011ff */
[----:B---3--:R-:W-:Y:S05]  /*9100*/  @!P0 NANOSLEEP.SYNCS 0x989680 ;  /* 0x009896800000895d */ /* 0x008fea0003900000 */
[----:B------:R-:W3:Y:S02]  /*9110*/  @!P0 SYNCS.PHASECHK.TRANS64 P0, [R0+URZ+0xe8], R3 ;  /* 0x0000e803000085a7 */ /* 0x000ee400080010ff */
[----:B---3--:R-:W-:Y:S05]  /*9120*/  @!P0 BRA `(.L_x_165) ;  /* 0xfffffffc00f08947 */ /* 0x008fea000383ffff */
[----:B------:R-:W-:Y:S05]  /*9130*/  BRA `(.L_x_69) ;  /* 0xffffffac00dc7947 */ /* 0x000fea000383ffff */
.L_x_73:
[----:B------:R-:W-:Y:S07]  /*9140*/  MOV R0, UR4 ;  /* 0x0000000400007c02 */ /* 0x000fee0008000f00 */
.L_x_166:
[----:B-1----:R1:W2:Y:S02]  /*9150*/  SYNCS.PHASECHK.TRANS64.TRYWAIT P0, [R0+URZ+0xc0], R11 ;  /* 0x0000c00b000075a7 */ /* 0x0022a400080011ff */
[----:B--2---:R-:W-:Y:S05]  /*9160*/  @!P0 NANOSLEEP.SYNCS 0x989680 ;  /* 0x009896800000895d */ /* 0x004fea0003900000 */
[----:B------:R-:W2:Y:S02]  /*9170*/  @!P0 SYNCS.PHASECHK.TRANS64 P0, [R0+URZ+0xc0], R11 ;  /* 0x0000c00b000085a7 */ /* 0x000ea400080010ff */
[----:B--2---:R-:W-:Y:S05]  /*9180*/  @!P0 BRA `(.L_x_166) ;  /* 0xfffffffc00f08947 */ /* 0x004fea000383ffff */
[----:B------:R-:W-:Y:S05]  /*9190*/  BRA `(.L_x_167) ;  /* 0xffffffb000547947 */ /* 0x000fea000383ffff */
.L_x_74:
[----:B------:R-:W-:Y:S07]  /*91a0*/  MOV R0, UR4 ;  /* 0x0000000400007c02 */ /* 0x000fee0008000f00 */
.L_x_168:
[----:B-1----:R1:W2:Y:S02]  /*91b0*/  SYNCS.PHASECHK.TRANS64.TRYWAIT P0, [R0+URZ+0xc8], R11 ;  /* 0x0000c80b000075a7 */ /* 0x0022a400080011ff */
[----:B--2---:R-:W-:Y:S05]  /*91c0*/  @!P0 NANOSLEEP.SYNCS 0x989680 ;  /* 0x009896800000895d */ /* 0x004fea0003900000 */
[----:B------:R-:W2:Y:S02]  /*91d0*/  @!P0 SYNCS.PHASECHK.TRANS64 P0, [R0+URZ+0xc8], R11 ;  /* 0x0000c80b000085a7 */ /* 0x000ea400080010ff */
[----:B--2---:R-:W-:Y:S05]  /*91e0*/  @!P0 BRA `(.L_x_168) ;  /* 0xfffffffc00f08947 */ /* 0x004fea000383ffff */
[----:B------:R-:W-:Y:S05]  /*91f0*/  BRA `(.L_x_169) ;  /* 0xffffffb000e47947 */ /* 0x000fea000383ffff */
.L_x_75:
[----:B------:R-:W-:Y:S07]  /*9200*/  MOV R0, UR4 ;  /* 0x0000000400007c02 */ /* 0x000fee0008000f00 */
.L_x_170:
[----:B-1----:R1:W2:Y:S02]  /*9210*/  SYNCS.PHASECHK.TRANS64.TRYWAIT P0, [R0+URZ+0xd0], R11 ;  /* 0x0000d00b000075a7 */ /* 0x0022a400080011ff */
[----:B--2---:R-:W-:Y:S05]  /*9220*/  @!P0 NANOSLEEP.SYNCS 0x989680 ;  /* 0x009896800000895d */ /* 0x004fea0003900000 */
[----:B------:R-:W2:Y:S02]  /*9230*/  @!P0 SYNCS.PHASECHK.TRANS64 P0, [R0+URZ+0xd0], R11 ;  /* 0x0000d00b000085a7 */ /* 0x000ea400080010ff */
[----:B--2---:R-:W-:Y:S05]  /*9240*/  @!P0 BRA `(.L_x_170) ;  /* 0xfffffffc00f08947 */ /* 0x004fea000383ffff */
[----:B------:R-:W-:Y:S05]  /*9250*/  BRA `(.L_x_171) ;  /* 0xffffffb4007c7947 */ /* 0x000fea000383ffff */
.L_x_76:
[----:B------:R-:W-:Y:S07]  /*9260*/  MOV R0, UR4 ;  /* 0x0000000400007c02 */ /* 0x000fee0008000f00 */
.L_x_172:
[----:B-1----:R1:W2:Y:S02]  /*9270*/  SYNCS.PHASECHK.TRANS64.TRYWAIT P0, [R0+URZ+0xd8], R11 ;  /* 0x0000d80b000075a7 */ /* 0x0022a400080011ff */
[----:B--2---:R-:W-:Y:S05]  /*9280*/  @!P0 NANOSLEEP.SYNCS 0x989680 ;  /* 0x009896800000895d */ /* 0x004fea0003900000 */
[----:B------:R-:W2:Y:S02]  /*9290*/  @!P0 SYNCS.PHASECHK.TRANS64 P0, [R0+URZ+0xd8], R11 ;  /* 0x0000d80b000085a7 */ /* 0x000ea400080010ff */
[----:B--2---:R-:W-:Y:S05]  /*92a0*/  @!P0 BRA `(.L_x_172) ;  /* 0xfffffffc00f08947 */ /* 0x004fea000383ffff */
[----:B------:R-:W-:Y:S05]  /*92b0*/  BRA `(.L_x_173) ;  /* 0xffffffb800547947 */ /* 0x000fea000383ffff */
.L_x_78:
[----:B------:R-:W-:-:S07]  /*92c0*/  MOV R0, UR4 ;  /* 0x0000000400007c02 */ /* 0x000fce0008000f00 */
.L_x_174:
[----:B-1----:R1:W2:Y:S02]  /*92d0*/  SYNCS.PHASECHK.TRANS64.TRYWAIT P0, [R0+URZ+0xc0], R3 ;  /* 0x0000c003000075a7 */ /* 0x0022a400080011ff */
[----:B--2---:R-:W-:Y:S05]  /*92e0*/  @!P0 NANOSLEEP.SYNCS 0x989680 ;  /* 0x009896800000895d */ /* 0x004fea0003900000 */
[----:B------:R-:W2:Y:S02]  /*92f0*/  @!P0 SYNCS.PHASECHK.TRANS64 P0, [R0+URZ+0xc0], R3 ;  /* 0x0000c003000085a7 */ /* 0x000ea400080010ff */
[----:B--2---:R-:W-:Y:S05]  /*9300*/  @!P0 BRA `(.L_x_174) ;  /* 0xfffffffc00f08947 */ /* 0x004fea000383ffff */
[----:B------:R-:W-:Y:S05]  /*9310*/  BRA `(.L_x_175) ;  /* 0xffffffbc00187947 */ /* 0x000fea000383ffff */
.L_x_79:
[----:B-1----:R-:W-:-:S07]  /*9320*/  MOV R0, UR4 ;  /* 0x0000000400007c02 */ /* 0x002fce0008000f00 */
.L_x_176:
[----:B-1----:R1:W2:Y:S02]  /*9330*/  SYNCS.PHASECHK.TRANS64.TRYWAIT P0, [R0+URZ+0xc8], R3 ;  /* 0x0000c803000075a7 */ /* 0x0022a400080011ff */
[----:B--2---:R-:W-:Y:S05]  /*9340*/  @!P0 NANOSLEEP.SYNCS 0x989680 ;  /* 0x009896800000895d */ /* 0x004fea0003900000 */
[----:B------:R-:W2:Y:S02]  /*9350*/  @!P0 SYNCS.PHASECHK.TRANS64 P0, [R0+URZ+0xc8], R3 ;  /* 0x0000c803000085a7 */ /* 0x000ea400080010ff */
[----:B--2---:R-:W-:Y:S05]  /*9360*/  @!P0 BRA `(.L_x_176) ;  /* 0xfffffffc00f08947 */ /* 0x004fea000383ffff */
[----:B------:R-:W-:Y:S05]  /*9370*/  BRA `(.L_x_177) ;  /* 0xffffffbc00087947 */ /* 0x000fea000383ffff */
.L_x_80:
[----:B-1----:R-:W-:-:S07]  /*9380*/  MOV R0, UR4 ;  /* 0x0000000400007c02 */ /* 0x002fce0008000f00 */
.L_x_178:
[----:B-1----:R1:W2:Y:S02]  /*9390*/  SYNCS.PHASECHK.TRANS64.TRYWAIT P0, [R0+URZ+0xd0], R3 ;  /* 0x0000d003000075a7 */ /* 0x0022a400080011ff */
[----:B--2---:R-:W-:Y:S05]  /*93a0*/  @!P0 NANOSLEEP.SYNCS 0x989680 ;  /* 0x009896800000895d */ /* 0x004fea0003900000 */
[----:B------:R-:W2:Y:S02]  /*93b0*/  @!P0 SYNCS.PHASECHK.TRANS64 P0, [R0+URZ+0xd0], R3 ;  /* 0x0000d003000085a7 */ /* 0x000ea400080010ff */
[----:B--2---:R-:W-:Y:S05]  /*93c0*/  @!P0 BRA `(.L_x_178) ;  /* 0xfffffffc00f08947 */ /* 0x004fea000383ffff */
[----:B------:R-:W-:Y:S05]  /*93d0*/  BRA `(.L_x_179) ;  /* 0xffffffb800f87947 */ /* 0x000fea000383ffff */
.L_x_82:
[----:B--2---:R2:W4:Y:S02]  /*93e0*/  SYNCS.PHASECHK.TRANS64.TRYWAIT P0, [R0+URZ+0xf0], R3 ;  /* 0x0000f003000075a7 */ /* 0x00452400080011ff */
[----:B----4-:R-:W-:Y:S05]  /*93f0*/  @!P0 NANOSLEEP.SYNCS 0x989680 ;  /* 0x009896800000895d */ /* 0x010fea0003900000 */
[----:B------:R-:W4:Y:S02]  /*9400*/  @!P0 SYNCS.PHASECHK.TRANS64 P0, [R0+URZ+0xf0], R3 ;  /* 0x0000f003000085a7 */ /* 0x000f2400080010ff */
[----:B----4-:R-:W-:Y:S05]  /*9410*/  @!P0 BRA `(.L_x_82) ;  /* 0xfffffffc00f08947 */ /* 0x010fea000383ffff */
[----:B------:R-:W-:Y:S05]  /*9420*/  BRA `(.L_x_180) ;  /* 0xffffffbc00b47947 */ /* 0x000fea000383ffff */
.L_x_93:
[----:B-1----:R-:W-:Y:S04]  /*9430*/  MOV R3, UR48 ;  /* 0x0000003000037c02 */ /* 0x002fe80008000f00 */
[----:B------:R1:W3:Y:S03]  /*9440*/  SYNCS.PHASECHK.TRANS64.TRYWAIT P1, [R3+URZ+0xa0], R4 ;  /* 0x0000a004030075a7 */ /* 0x0002e600080211ff */
[----:B---3--:R-:W-:Y:S05]  /*9450*/  @!P1 NANOSLEEP.SYNCS 0x989680 ;  /* 0x009896800000995d */ /* 0x008fea0003900000 */
[----:B------:R-:W3:Y:S02]  /*9460*/  @!P1 SYNCS.PHASECHK.TRANS64 P1, [R3+URZ+0xa0], R4 ;  /* 0x0000a004030095a7 */ /* 0x000ee400080210ff */
[----:B---3--:R-:W-:Y:S05]  /*9470*/  @!P1 BRA `(.L_x_93) ;  /* 0xfffffffc00ec9947 */ /* 0x008fea000383ffff */
[----:B------:R-:W-:Y:S05]  /*9480*/  BRA `(.L_x_92) ;  /* 0xffffffc800c47947 */ /* 0x000fea000383ffff */
.L_x_95:
[----:B-1----:R1:W4:Y:S02]  /*9490*/  SYNCS.PHASECHK.TRANS64.TRYWAIT P0, [R79+URZ+0x110], R0 ;  /* 0x000110004f0075a7 */ /* 0x00232400080011ff */
[----:B----4-:R-:W-:Y:S05]  /*94a0*/  @!P0 NANOSLEEP.SYNCS 0x989680 ;  /* 0x009896800000895d */ /* 0x010fea0003900000 */
[----:B------:R-:W4:Y:S02]  /*94b0*/  @!P0 SYNCS.PHASECHK.TRANS64 P0, [R79+URZ+0x110], R0 ;  /* 0x000110004f0085a7 */ /* 0x000f2400080010ff */
[----:B----4-:R-:W-:Y:S05]  /*94c0*/  @!P0 BRA `(.L_x_95) ;  /* 0xfffffffc00f08947 */ /* 0x010fea000383ffff */
[----:B------:R-:W-:Y:S05]  /*94d0*/  BRA `(.L_x_94) ;  /* 0xffffffcc001c7947 */ /* 0x000fea000383ffff */
.L_x_104:
[----:B-1----:R1:W2:Y:S02]  /*94e0*/  SYNCS.PHASECHK.TRANS64.TRYWAIT P0, [R3+URZ+0xa0], R0 ;  /* 0x0000a000030075a7 */ /* 0x0022a400080011ff */
[----:B--2---:R-:W-:Y:S05]  /*94f0*/  @!P0 NANOSLEEP.SYNCS 0x989680 ;  /* 0x009896800000895d */ /* 0x004fea0003900000 */
[----:B------:R-:W2:Y:S02]  /*9500*/  @!P0 SYNCS.PHASECHK.TRANS64 P0, [R3+URZ+0xa0], R0 ;  /* 0x0000a000030085a7 */ /* 0x000ea400080010ff */
[----:B--2---:R-:W-:Y:S05]  /*9510*/  @!P0 BRA `(.L_x_104) ;  /* 0xfffffffc00f08947 */ /* 0x004fea000383ffff */
[----:B------:R-:W-:Y:S05]  /*9520*/  BRA `(.L_x_103) ;  /* 0xffffffd400187947 */ /* 0x000fea000383ffff */
.L_x_112:
[----:B-1----:R1:W2:Y:S02]  /*9530*/  SYNCS.PHASECHK.TRANS64.TRYWAIT P0, [R3+URZ+0xa0], R6 ;  /* 0x0000a006030075a7 */ /* 0x0022a400080011ff */
[----:B--2---:R-:W-:Y:S05]  /*9540*/  @!P0 NANOSLEEP.SYNCS 0x989680 ;  /* 0x009896800000895d */ /* 0x004fea0003900000 */
[----:B------:R-:W2:Y:S02]  /*9550*/  @!P0 SYNCS.PHASECHK.TRANS64 P0, [R3+URZ+0xa0], R6 ;  /* 0x0000a006030085a7 */ /* 0x000ea400080010ff */
[----:B--2---:R-:W-:Y:S05]  /*9560*/  @!P0 BRA `(.L_x_112) ;  /* 0xfffffffc00f08947 */ /* 0x004fea000383ffff */
[----:B------:R-:W-:Y:S05]  /*9570*/  BRA `(.L_x_111) ;  /* 0xffffffdc00787947 */ /* 0x000fea000383ffff */
.L_x_120:
[----:B-1----:R1:W2:Y:S02]  /*9580*/  SYNCS.PHASECHK.TRANS64.TRYWAIT P0, [R20+URZ+0xa0], R3 ;  /* 0x0000a003140075a7 */ /* 0x0022a400080011ff */
[----:B--2---:R-:W-:Y:S05]  /*9590*/  @!P0 NANOSLEEP.SYNCS 0x989680 ;  /* 0x009896800000895d */ /* 0x004fea0003900000 */
[----:B------:R-:W2:Y:S02]  /*95a0*/  @!P0 SYNCS.PHASECHK.TRANS64 P0, [R20+URZ+0xa0], R3 ;  /* 0x0000a003140085a7 */ /* 0x000ea400080010ff */
[----:B--2---:R-:W-:Y:S05]  /*95b0*/  @!P0 BRA `(.L_x_120) ;  /* 0xfffffffc00f08947 */ /* 0x004fea000383ffff */
[----:B------:R-:W-:Y:S05]  /*95c0*/  BRA `(.L_x_119) ;  /* 0xffffffe400d87947 */ /* 0x000fea000383ffff */
        .weak           $__internal_0_$__cuda_sm10x_tcgen05_guardrail_trap_col_being_dealloced_not_returned_by_alloc
        .type           $__internal_0_$__cuda_sm10x_tcgen05_guardrail_trap_col_being_dealloced_not_returned_by_alloc,@function
        .size           $__internal_0_$__cuda_sm10x_tcgen05_guardrail_trap_col_being_dealloced_not_returned_by_alloc,($__internal_1_$__cuda_sm10x_tcgen05_guardrail_trap_phase_invalid_during_alloc - $__internal_0_$__cuda_sm10x_tcgen05_guardrail_trap_col_being_dealloced_not_returned_by_alloc)
$__internal_0_$__cuda_sm10x_tcgen05_guardrail_trap_col_being_dealloced_not_returned_by_alloc:
[----:B------:R-:W-:Y:S05]  /*95d0*/  BPT.TRAP 0x1 ;  /* 0x000000040000795c */ /* 0x000fea0000300000 */
[----:B------:R-:W-:-:S04]  /*95e0*/  HFMA2 R3, -RZ, RZ, 0, 0 ;  /* 0x00000000ff037431 */ /* 0x000fc800000001ff */
[----:B------:R-:W-:Y:S05]  /*95f0*/  RET.REL.NODEC R2 `(_ZN7cutlass13device_kernelINS_4gemm6kernel13GemmUniversalIN4cute5tupleIJiiiiEEENS1_10collective13CollectiveMmaINS1_41MainloopSm100TmaUmmaWarpSpecializedSparseILi10ELi2ELi2ENS5_IJNS4_1CILi1EEESB_SB_EEEEENS5_IJNSA_ILi128EEENSA_ILi64EEESF_EEENS_10bfloat16_tENS5_IJNS4_6LayoutINS5_IJiNS5_IJNSA_ILi2EEEiEEEiEEENS5_IJlNS5_IJSB_SJ_EEElEEEEENSI_INS5_IJNS5_IJNS5_IJNSA_ILi8EEESJ_SP_EEEiEEENS5_IJNS5_IJNSA_ILi16EEESJ_NSA_ILi4EEEEEEiEEEiEEENS5_IJNS5_IJNS5_IJSE_SS_NSA_ILi2048EEEEEENSA_ILi16384EEEEEENS5_IJNS5_IJSB_NSA_ILi1024EEENSA_ILi32EEEEEElEEElEEEEEEEESH_NS5_IJlSB_lEEENS4_8TiledMMAINS4_8MMA_AtomIJNS4_27SM100_MMA_F16BF16_SS_SPARSEISH_SH_fLi128ELi64ELNS4_4UMMA5MajorE0ELS1D_0ELNS1C_7ScaleInE0ELS1E_0EEEEEENSI_ISC_NS5_IJNSA_ILi0EEES1H_S1H_EEEEENS5_IJNS4_10UnderscoreES1K_S1K_EEEEENS4_13SM90_TMA_LOADENS4_14ComposedLayoutINS4_7SwizzleILi2ELi4ELi3EEENS4_25smem_sparse_ptr_flag_bitsILi2ELi16EEENSI_INS5_IJNS5_IJSB_SP_EEENS5_IJSJ_S12_EEEEEENS5_IJNS5_IJS1H_SF_EEESM_EEEEEEEvNS4_8identityES1N_NS1O_INS1P_ILi3ELi4ELi3EEENS4_18smem_ptr_flag_bitsILi16EEENSI_INS5_IJSP_SF_EEENS5_IJSF_SB_EEEEEEEvS20_EENS_8epilogue10collective18CollectiveEpilogueINS29_23Sm100TmaWarpSpecializedILi4ELi2ELi16ELb1ELb0EEEJSG_NS5_IJNSI_ISE_SB_EENSI_ISS_SB_EEEEEfNS5_IJSB_llEEEfS2H_NS29_6fusion15FusionCallbacksIS2D_NS2I_17LinearCombinationIffffLNS_15FloatRoundStyleE2EEESG_S2G_JEEENS4_5SM1004TMEM4LOAD26SM100_TMEM_LOAD_32dp32b16xES1N_NS1O_INS1P_ILi2ELi5ELi2EEENS22_ILi32EEENSI_INS5_IJS12_ST_EEENS5_IJSB_S12_EEEEEEENS4_39AutoVectorizingCopyWithAssumedAlignmentILi128EEENS4_14SM90_TMA_STOREES2X_S2Z_S2Z_EEEvvEEEEvNT_6ParamsE) ;  /* 0xffffff6802807950 */ /* 0x000fea0003c3ffff */
        .weak           $__internal_1_$__cuda_sm10x_tcgen05_guardrail_trap_phase_invalid_during_alloc
        .type           $__internal_1_$__cuda_sm10x_tcgen05_guardrail_trap_phase_invalid_during_alloc,@function
        .size           $__internal_1_$__cuda_sm10x_tcgen05_guardrail_trap_phase_invalid_during_alloc,($__internal_2_$__cuda_sm10x_tcgen05_guardrail_trap_unallocated_columns_being_dealloced - $__internal_1_$__cuda_sm10x_tcgen05_guardrail_trap_phase_invalid_during_alloc)
$__internal_1_$__cuda_sm10x_tcgen05_guardrail_trap_phase_invalid_during_alloc:
[----:B------:R-:W-:Y:S05]  /*9600*/  BPT.TRAP 0x1 ;  /* 0x000000040000795c */ /* 0x000fea0000300000 */
[----:B------:R-:W-:-:S04]  /*9610*/  MOV R3, 0x0 ;  /* 0x0000000000037802 */ /* 0x000fc80000000f00 */
[----:B------:R-:W-:Y:S05]  /*9620*/  RET.REL.NODEC R2 `(_ZN7cutlass13device_kernelINS_4gemm6kernel13GemmUniversalIN4cute5tupleIJiiiiEEENS1_10collective13CollectiveMmaINS1_41MainloopSm100TmaUmmaWarpSpecializedSparseILi10ELi2ELi2ENS5_IJNS4_1CILi1EEESB_SB_EEEEENS5_IJNSA_ILi128EEENSA_ILi64EEESF_EEENS_10bfloat16_tENS5_IJNS4_6LayoutINS5_IJiNS5_IJNSA_ILi2EEEiEEEiEEENS5_IJlNS5_IJSB_SJ_EEElEEEEENSI_INS5_IJNS5_IJNS5_IJNSA_ILi8EEESJ_SP_EEEiEEENS5_IJNS5_IJNSA_ILi16EEESJ_NSA_ILi4EEEEEEiEEEiEEENS5_IJNS5_IJNS5_IJSE_SS_NSA_ILi2048EEEEEENSA_ILi16384EEEEEENS5_IJNS5_IJSB_NSA_ILi1024EEENSA_ILi32EEEEEElEEElEEEEEEEESH_NS5_IJlSB_lEEENS4_8TiledMMAINS4_8MMA_AtomIJNS4_27SM100_MMA_F16BF16_SS_SPARSEISH_SH_fLi128ELi64ELNS4_4UMMA5MajorE0ELS1D_0ELNS1C_7ScaleInE0ELS1E_0EEEEEENSI_ISC_NS5_IJNSA_ILi0EEES1H_S1H_EEEEENS5_IJNS4_10UnderscoreES1K_S1K_EEEEENS4_13SM90_TMA_LOADENS4_14ComposedLayoutINS4_7SwizzleILi2ELi4ELi3EEENS4_25smem_sparse_ptr_flag_bitsILi2ELi16EEENSI_INS5_IJNS5_IJSB_SP_EEENS5_IJSJ_S12_EEEEEENS5_IJNS5_IJS1H_SF_EEESM_EEEEEEEvNS4_8identityES1N_NS1O_INS1P_ILi3ELi4ELi3EEENS4_18smem_ptr_flag_bitsILi16EEENSI_INS5_IJSP_SF_EEENS5_IJSF_SB_EEEEEEEvS20_EENS_8epilogue10collective18CollectiveEpilogueINS29_23Sm100TmaWarpSpecializedILi4ELi2ELi16ELb1ELb0EEEJSG_NS5_IJNSI_ISE_SB_EENSI_ISS_SB_EEEEEfNS5_IJSB_llEEEfS2H_NS29_6fusion15FusionCallbacksIS2D_NS2I_17LinearCombinationIffffLNS_15FloatRoundStyleE2EEESG_S2G_JEEENS4_5SM1004TMEM4LOAD26SM100_TMEM_LOAD_32dp32b16xES1N_NS1O_INS1P_ILi2ELi5ELi2EEENS22_ILi32EEENSI_INS5_IJS12_ST_EEENS5_IJSB_S12_EEEEEEENS4_39AutoVectorizingCopyWithAssumedAlignmentILi128EEENS4_14SM90_TMA_STOREES2X_S2Z_S2Z_EEEvvEEEEvNT_6ParamsE) ;  /* 0xffffff6802747950 */ /* 0x000fea0003c3ffff */
        .weak           $__internal_2_$__cuda_sm10x_tcgen05_guardrail_trap_unallocated_columns_being_dealloced
        .type           $__internal_2_$__cuda_sm10x_tcgen05_guardrail_trap_unallocated_columns_being_dealloced,@function
        .size           $__internal_2_$__cuda_sm10x_tcgen05_guardrail_trap_unallocated_columns_being_dealloced,(.L_x_182 - $__internal_2_$__cuda_sm10x_tcgen05_guardrail_trap_unallocated_columns_being_dealloced)
$__internal_2_$__cuda_sm10x_tcgen05_guardrail_trap_unallocated_columns_being_dealloced:
[----:B------:R-:W-:Y:S05]  /*9630*/  BPT.TRAP 0x1 ;  /* 0x000000040000795c */ /* 0x000fea0000300000 */
[----:B------:R-:W-:-:S04]  /*9640*/  HFMA2 R3, -RZ, RZ, 0, 0 ;  /* 0x00000000ff037431 */ /* 0x000fc800000001ff */
[----:B------:R-:W-:Y:S05]  /*9650*/  RET.REL.NODEC R2 `(_ZN7cutlass13device_kernelINS_4gemm6kernel13GemmUniversalIN4cute5tupleIJiiiiEEENS1_10collective13CollectiveMmaINS1_41MainloopSm100TmaUmmaWarpSpecializedSparseILi10ELi2ELi2ENS5_IJNS4_1CILi1EEESB_SB_EEEEENS5_IJNSA_ILi128EEENSA_ILi64EEESF_EEENS_10bfloat16_tENS5_IJNS4_6LayoutINS5_IJiNS5_IJNSA_ILi2EEEiEEEiEEENS5_IJlNS5_IJSB_SJ_EEElEEEEENSI_INS5_IJNS5_IJNS5_IJNSA_ILi8EEESJ_SP_EEEiEEENS5_IJNS5_IJNSA_ILi16EEESJ_NSA_ILi4EEEEEEiEEEiEEENS5_IJNS5_IJNS5_IJSE_SS_NSA_ILi2048EEEEEENSA_ILi16384EEEEEENS5_IJNS5_IJSB_NSA_ILi1024EEENSA_ILi32EEEEEElEEElEEEEEEEESH_NS5_IJlSB_lEEENS4_8TiledMMAINS4_8MMA_AtomIJNS4_27SM100_MMA_F16BF16_SS_SPARSEISH_SH_fLi128ELi64ELNS4_4UMMA5MajorE0ELS1D_0ELNS1C_7ScaleInE0ELS1E_0EEEEEENSI_ISC_NS5_IJNSA_ILi0EEES1H_S1H_EEEEENS5_IJNS4_10UnderscoreES1K_S1K_EEEEENS4_13SM90_TMA_LOADENS4_14ComposedLayoutINS4_7SwizzleILi2ELi4ELi3EEENS4_25smem_sparse_ptr_flag_bitsILi2ELi16EEENSI_INS5_IJNS5_IJSB_SP_EEENS5_IJSJ_S12_EEEEEENS5_IJNS5_IJS1H_SF_EEESM_EEEEEEEvNS4_8identityES1N_NS1O_INS1P_ILi3ELi4ELi3EEENS4_18smem_ptr_flag_bitsILi16EEENSI_INS5_IJSP_SF_EEENS5_IJSF_SB_EEEEEEEvS20_EENS_8epilogue10collective18CollectiveEpilogueINS29_23Sm100TmaWarpSpecializedILi4ELi2ELi16ELb1ELb0EEEJSG_NS5_IJNSI_ISE_SB_EENSI_ISS_SB_EEEEEfNS5_IJSB_llEEEfS2H_NS29_6fusion15FusionCallbacksIS2D_NS2I_17LinearCombinationIffffLNS_15FloatRoundStyleE2EEESG_S2G_JEEENS4_5SM1004TMEM4LOAD26SM100_TMEM_LOAD_32dp32b16xES1N_NS1O_INS1P_ILi2ELi5ELi2EEENS22_ILi32EEENSI_INS5_IJS12_ST_EEENS5_IJSB_S12_EEEEEEENS4_39AutoVectorizingCopyWithAssumedAlignmentILi128EEENS4_14SM90_TMA_STOREES2X_S2Z_S2Z_EEEvvEEEEvNT_6ParamsE) ;  /* 0xffffff6802687950 */ /* 0x000fea0003c3ffff */
.L_x_181:
[----:B------:R-:W-:-:S00]  /*9660*/  BRA `(.L_x_181) ;  /* 0xfffffffc00fc7947 */ /* 0x000fc0000383ffff */
[----:B------:R-:W-:-:S00]  /*9670*/  NOP ;  /* 0x0000000000007918 */ /* 0x000fc00000000000 */
        /* <DEDUP_REMOVED lines=8> */
.L_x_182:


//--------------------- .nv.global.init           --------------------------
	.section	.nv.global.init,"aw",@progbits
.nv.global.init:
	.type		$str$27,@object
	.size		$str$27,($str$28 - $str$27)
$str$27:
        /*0000*/ 	.byte	0x28, 0x61, 0x64, 0x64, 0x72, 0x65, 0x73, 0x73, 0x20, 0x26, 0x20, 0x6d, 0x61, 0x73, 0x6b, 0x29
        /*0010*/ 	.byte	0x20, 0x3d, 0x3d, 0x20, 0x30, 0x00
	.type		$str$28,@object
	.size		$str$28,($str$26 - $str$28)
$str$28:
        /*0016*/ 	.byte	0x2f, 0x74, 0x6d, 0x70, 0x2f, 0x63, 0x75, 0x74, 0x6c, 0x61, 0x73, 0x73, 0x5f, 0x73, 0x77, 0x65
        /*0026*/ 	.byte	0x65, 0x70, 0x5f, 0x73, 0x72, 0x63, 0x2f, 0x69, 0x6e, 0x63, 0x6c, 0x75, 0x64, 0x65, 0x2f, 0x63
        /*0036*/ 	.byte	0x75, 0x74, 0x65, 0x2f, 0x70, 0x6f, 0x69, 0x6e, 0x74, 0x65, 0x72, 0x5f, 0x66, 0x6c, 0x61, 0x67
        /*0046*/ 	.byte	0x67, 0x65, 0x64, 0x2e, 0x68, 0x70, 0x70, 0x00
	.type		$str$26,@object
	.size		$str$26,($str$25 - $str$26)
$str$26:
        /*004e*/ 	.byte	0x2f, 0x74, 0x6d, 0x70, 0x2f, 0x63, 0x75, 0x74, 0x6c, 0x61, 0x73, 0x73, 0x5f, 0x73, 0x77, 0x65
        /*005e*/ 	.byte	0x65, 0x70, 0x5f, 0x73, 0x72, 0x63, 0x2f, 0x69, 0x6e, 0x63, 0x6c, 0x75, 0x64, 0x65, 0x2f, 0x63
        /*006e*/ 	.byte	0x75, 0x74, 0x65, 0x2f, 0x61, 0x74, 0x6f, 0x6d, 0x2f, 0x63, 0x6f, 0x70, 0x79, 0x5f, 0x74, 0x72
        /*007e*/ 	.byte	0x61, 0x69, 0x74, 0x73, 0x5f, 0x73, 0x6d, 0x31, 0x30, 0x30, 0x2e, 0x68, 0x70, 0x70, 0x00
	.type		$str$25,@object
	.size		$str$25,(__unnamed_1 - $str$25)
$str$25:
        /*008d*/ 	.byte	0x28, 0x28, 0x75, 0x69, 0x6e, 0x74, 0x33, 0x32, 0x5f, 0x74, 0x28, 0x74, 0x68, 0x72, 0x65, 0x61
        /*009d*/ 	.byte	0x64, 0x49, 0x64, 0x78, 0x2e, 0x78, 0x29, 0x20, 0x2f, 0x20, 0x33, 0x32, 0x29, 0x20, 0x25, 0x20
        /*00ad*/ 	.byte	0x34, 0x29, 0x20, 0x3d, 0x3d, 0x20, 0x28, 0x28, 0x28, 0x74, 0x6d, 0x65, 0x6d, 0x5f, 0x61, 0x64
        /*00bd*/ 	.byte	0x64, 0x72, 0x20, 0x3e, 0x3e, 0x20, 0x31, 0x36, 0x29, 0x20, 0x2f, 0x20, 0x33, 0x32, 0x29, 0x20
        /*00cd*/ 	.byte	0x25, 0x20, 0x34, 0x29, 0x00
	.type		__unnamed_1,@object
	.size		__unnamed_1,(__unnamed_2 - __unnamed_1)
__unnamed_1:
        /*00d2*/ 	.byte	0x61, 0x75, 0x74, 0x6f, 0x20, 0x63, 0x75, 0x74, 0x65, 0x3a, 0x3a, 0x61, 0x73, 0x5f, 0x70, 0x6f
        /* <DEDUP_REMOVED lines=23> */
        /*0252*/ 	.byte	0x3a, 0x43, 0x3c, 0x32, 0x30, 0x34, 0x38, 0x3e, 0x3e, 0x3e, 0x3e, 0x5d, 0x00
	.type		__unnamed_2,@object
	.size		__unnamed_2,(.L_2 - __unnamed_2)
__unnamed_2:
        /* <DEDUP_REMOVED lines=42> */
        /*04ff*/ 	.byte	0x3e, 0x5d, 0x00
.L_2:


//--------------------- .nv.shared._ZN7cutlass13device_kernelINS_4gemm6kernel13GemmUniversalIN4cute5tupleIJiiiiEEENS1_10collective13CollectiveMmaINS1_41MainloopSm100TmaUmmaWarpSpecializedSparseILi10ELi2ELi2ENS5_IJNS4_1CILi1EEESB_SB_EEEEENS5_IJNSA_ILi128EEENSA_ILi64EEESF_EEENS_10bfloat16_tENS5_IJNS4_6LayoutINS5_IJiNS5_IJNSA_ILi2EEEiEEEiEEENS5_IJlNS5_IJSB_SJ_EEElEEEEENSI_INS5_IJNS5_IJNS5_IJNSA_ILi8EEESJ_SP_EEEiEEENS5_IJNS5_IJNSA_ILi16EEESJ_NSA_ILi4EEEEEEiEEEiEEENS5_IJNS5_IJNS5_IJSE_SS_NSA_ILi2048EEEEEENSA_ILi16384EEEEEENS5_IJNS5_IJSB_NSA_ILi1024EEENSA_ILi32EEEEEElEEElEEEEEEEESH_NS5_IJlSB_lEEENS4_8TiledMMAINS4_8MMA_AtomIJNS4_27SM100_MMA_F16BF16_SS_SPARSEISH_SH_fLi128ELi64ELNS4_4UMMA5MajorE0ELS1D_0ELNS1C_7ScaleInE0ELS1E_0EEEEEENSI_ISC_NS5_IJNSA_ILi0EEES1H_S1H_EEEEENS5_IJNS4_10UnderscoreES1K_S1K_EEEEENS4_13SM90_TMA_LOADENS4_14ComposedLayoutINS4_7SwizzleILi2ELi4ELi3EEENS4_25smem_sparse_ptr_flag_bitsILi2ELi16EEENSI_INS5_IJNS5_IJSB_SP_EEENS5_IJSJ_S12_EEEEEENS5_IJNS5_IJS1H_SF_EEESM_EEEEEEEvNS4_8identityES1N_NS1O_INS1P_ILi3ELi4ELi3EEENS4_18smem_ptr_flag_bitsILi16EEENSI_INS5_IJSP_SF_EEENS5_IJSF_SB_EEEEEEEvS20_EENS_8epilogue10collective18CollectiveEpilogueINS29_23Sm100TmaWarpSpecializedILi4ELi2ELi16ELb1ELb0EEEJSG_NS5_IJNSI_ISE_SB_EENSI_ISS_SB_EEEEEfNS5_IJSB_llEEEfS2H_NS29_6fusion15FusionCallbacksIS2D_NS2I_17LinearCombinationIffffLNS_15FloatRoundStyleE2EEESG_S2G_JEEENS4_5SM1004TMEM4LOAD26SM100_TMEM_LOAD_32dp32b16xES1N_NS1O_INS1P_ILi2ELi5ELi2EEENS22_ILi32EEENSI_INS5_IJS12_ST_EEENS5_IJSB_S12_EEEEEEENS4_39AutoVectorizingCopyWithAssumedAlignmentILi128EEENS4_14SM90_TMA_STOREES2X_S2Z_S2Z_EEEvvEEEEvNT_6ParamsE --------------------------
	.section	.nv.shared._ZN7cutlass13device_kernelINS_4gemm6kernel13GemmUniversalIN4cute5tupleIJiiiiEEENS1_10collective13CollectiveMmaINS1_41MainloopSm100TmaUmmaWarpSpecializedSparseILi10ELi2ELi2ENS5_IJNS4_1CILi1EEESB_SB_EEEEENS5_IJNSA_ILi128EEENSA_ILi64EEESF_EEENS_10bfloat16_tENS5_IJNS4_6LayoutINS5_IJiNS5_IJNSA_ILi2EEEiEEEiEEENS5_IJlNS5_IJSB_SJ_EEElEEEEENSI_INS5_IJNS5_IJNS5_IJNSA_ILi8EEESJ_SP_EEEiEEENS5_IJNS5_IJNSA_ILi16EEESJ_NSA_ILi4EEEEEEiEEEiEEENS5_IJNS5_IJNS5_IJSE_SS_NSA_ILi2048EEEEEENSA_ILi16384EEEEEENS5_IJNS5_IJSB_NSA_ILi1024EEENSA_ILi32EEEEEElEEElEEEEEEEESH_NS5_IJlSB_lEEENS4_8TiledMMAINS4_8MMA_AtomIJNS4_27SM100_MMA_F16BF16_SS_SPARSEISH_SH_fLi128ELi64ELNS4_4UMMA5MajorE0ELS1D_0ELNS1C_7ScaleInE0ELS1E_0EEEEEENSI_ISC_NS5_IJNSA_ILi0EEES1H_S1H_EEEEENS5_IJNS4_10UnderscoreES1K_S1K_EEEEENS4_13SM90_TMA_LOADENS4_14ComposedLayoutINS4_7SwizzleILi2ELi4ELi3EEENS4_25smem_sparse_ptr_flag_bitsILi2ELi16EEENSI_INS5_IJNS5_IJSB_SP_EEENS5_IJSJ_S12_EEEEEENS5_IJNS5_IJS1H_SF_EEESM_EEEEEEEvNS4_8identityES1N_NS1O_INS1P_ILi3ELi4ELi3EEENS4_18smem_ptr_flag_bitsILi16EEENSI_INS5_IJSP_SF_EEENS5_IJSF_SB_EEEEEEEvS20_EENS_8epilogue10collective18CollectiveEpilogueINS29_23Sm100TmaWarpSpecializedILi4ELi2ELi16ELb1ELb0EEEJSG_NS5_IJNSI_ISE_SB_EENSI_ISS_SB_EEEEEfNS5_IJSB_llEEEfS2H_NS29_6fusion15FusionCallbacksIS2D_NS2I_17LinearCombinationIffffLNS_15FloatRoundStyleE2EEESG_S2G_JEEENS4_5SM1004TMEM4LOAD26SM100_TMEM_LOAD_32dp32b16xES1N_NS1O_INS1P_ILi2ELi5ELi2EEENS22_ILi32EEENSI_INS5_IJS12_ST_EEENS5_IJSB_S12_EEEEEEENS4_39AutoVectorizingCopyWithAssumedAlignmentILi128EEENS4_14SM90_TMA_STOREES2X_S2Z_S2Z_EEEvvEEEEvNT_6ParamsE,"aw",@nobits
	.sectionflags	@""
	.align	16
	.zero		1024


//--------------------- .nv.shared.reserved.0     --------------------------
	.section	.nv.shared.reserved.0,"aw",@nobits
	.weak		__nv_reservedSMEM_offset_0_alias
	.size		__nv_reservedSMEM_offset_0_alias, 0, 64
	.other		__nv_reservedSMEM_offset_0_alias,@"STO_CUDA_RESERVED_SHARED STV_DEFAULT"
__nv_reservedSMEM_offset_0_alias:
	.zero		0
.nv.shared.reserved.0:
	.zero		64
	.weak		__nv_reservedSMEM_tcgen05_partition
	.type		__nv_reservedSMEM_tcgen05_partition,@object
	.size		__nv_reservedSMEM_tcgen05_partition,(.L_0 - __nv_reservedSMEM_tcgen05_partition)
__nv_reservedSMEM_tcgen05_partition:
	.zero		32
.L_0:


//--------------------- .nv.global                --------------------------
	.section	.nv.global,"aw",@nobits
.nv.global:
	.type		_ZN39_INTERNAL_f97aa05d_4_k_cu_31eccdeb_26344cute1_E,@object
	.size		_ZN39_INTERNAL_f97aa05d_4_k_cu_31eccdeb_26344cute1_E,(_ZN39_INTERNAL_f97aa05d_4_k_cu_31eccdeb_26344cuda3std3__45__cpo6cbeginE - _ZN39_INTERNAL_f97aa05d_4_k_cu_31eccdeb_26344cute1_E)
_ZN39_INTERNAL_f97aa05d_4_k_cu_31eccdeb_26344cute1_E:
	.zero		1
	.type		_ZN39_INTERNAL_f97aa05d_4_k_cu_31eccdeb_26344cuda3std3__45__cpo6cbeginE,@object
	.size		_ZN39_INTERNAL_f97aa05d_4_k_cu_31eccdeb_26344cuda3std3__45__cpo6cbeginE,(_ZN39_INTERNAL_f97aa05d_4_k_cu_31eccdeb_26344cuda3std3__48in_placeE - _ZN39_INTERNAL_f97aa05d_4_k_cu_31eccdeb_26344cuda3std3__45__cpo6cbeginE)
_ZN39_INTERNAL_f97aa05d_4_k_cu_31eccdeb_26344cuda3std3__45__cpo6cbeginE:
	.zero		1
	.type		_ZN39_INTERNAL_f97aa05d_4_k_cu_31eccdeb_26344cuda3std3__48in_placeE,@object
	.size		_ZN39_INTERNAL_f97aa05d_4_k_cu_31eccdeb_26344cuda3std3__48in_placeE,(_ZN39_INTERNAL_f97aa05d_4_k_cu_31eccdeb_26344cuda3std6ranges3__45__cpo9iter_moveE - _ZN39_INTERNAL_f97aa05d_4_k_cu_31eccdeb_26344cuda3std3__48in_placeE)
_ZN39_INTERNAL_f97aa05d_4_k_cu_31eccdeb_26344cuda3std3__48in_placeE:
	.zero		1
	.type		_ZN39_INTERNAL_f97aa05d_4_k_cu_31eccdeb_26344cuda3std6ranges3__45__cpo9iter_moveE,@object
	.size		_ZN39_INTERNAL_f97aa05d_4_k_cu_31eccdeb_26344cuda3std6ranges3__45__cpo9iter_moveE,(_ZN39_INTERNAL_f97aa05d_4_k_cu_31eccdeb_26344cuda3std3__45__cpo5beginE - _ZN39_INTERNAL_f97aa05d_4_k_cu_31eccdeb_26344cuda3std6ranges3__45__cpo9iter_moveE)
_ZN39_INTERNAL_f97aa05d_4_k_cu_31eccdeb_26344cuda3std6ranges3__45__cpo9iter_moveE:
	.zero		1
	.type		_ZN39_INTERNAL_f97aa05d_4_k_cu_31eccdeb_26344cuda3std3__45__cpo5beginE,@object
	.size		_ZN39_INTERNAL_f97aa05d_4_k_cu_31eccdeb_26344cuda3std3__45__cpo5beginE,(_ZN39_INTERNAL_f97aa05d_4_k_cu_31eccdeb_26344cuda3std3__441_GLOBAL__N__f97aa05d_4_k_cu_31eccdeb_26346ignoreE - _ZN39_INTERNAL_f97aa05d_4_k_cu_31eccdeb_26344cuda3std3__45__cpo5beginE)
_ZN39_INTERNAL_f97aa05d_4_k_cu_31eccdeb_26344cuda3std3__45__cpo5beginE:
	.zero		1
	.type		_ZN39_INTERNAL_f97aa05d_4_k_cu_31eccdeb_26344cuda3std3__441_GLOBAL__N__f97aa05d_4_k_cu_31eccdeb_26346ignoreE,@object
	.size		_ZN39_INTERNAL_f97aa05d_4_k_cu_31eccdeb_26344cuda3std3__441_GLOBAL__N__f97aa05d_4_k_cu_31eccdeb_26346ignoreE,(_ZN39_INTERNAL_f97aa05d_4_k_cu_31eccdeb_26344cute7productE - _ZN39_INTERNAL_f97aa05d_4_k_cu_31eccdeb_26344cuda3std3__441_GLOBAL__N__f97aa05d_4_k_cu_31eccdeb_26346ignoreE)
_ZN39_INTERNAL_f97aa05d_4_k_cu_31eccdeb_26344cuda3std3__441_GLOBAL__N__f97aa05d_4_k_cu_31eccdeb_26346ignoreE:
	.zero		1
	.type		_ZN39_INTERNAL_f97aa05d_4_k_cu_31eccdeb_26344cute7productE,@object
	.size		_ZN39_INTERNAL_f97aa05d_4_k_cu_31eccdeb_26344cute7productE,(_ZN39_INTERNAL_f97aa05d_4_k_cu_31eccdeb_26344cuda3std3__45__cpo3endE - _ZN39_INTERNAL_f97aa05d_4_k_cu_31eccdeb_26344cute7productE)
_ZN39_INTERNAL_f97aa05d_4_k_cu_31eccdeb_26344cute7productE:
	.zero		1
	.type		_ZN39_INTERNAL_f97aa05d_4_k_cu_31eccdeb_26344cuda3std3__45__cpo3endE,@object
	.size		_ZN39_INTERNAL_f97aa05d_4_k_cu_31eccdeb_26344cuda3std3__45__cpo3endE,(_ZN39_INTERNAL_f97aa05d_4_k_cu_31eccdeb_26344cuda3std3__419piecewise_constructE - _ZN39_INTERNAL_f97aa05d_4_k_cu_31eccdeb_26344cuda3std3__45__cpo3endE)
_ZN39_INTERNAL_f97aa05d_4_k_cu_31eccdeb_26344cuda3std3__45__cpo3endE:
	.zero		1
	.type		_ZN39_INTERNAL_f97aa05d_4_k_cu_31eccdeb_26344cuda3std3__419piecewise_constructE,@object
	.size		_ZN39_INTERNAL_f97aa05d_4_k_cu_31eccdeb_26344cuda3std3__419piecewise_constructE,(_ZN39_INTERNAL_f97aa05d_4_k_cu_31eccdeb_26344cuda3std3__45__cpo4cendE - _ZN39_INTERNAL_f97aa05d_4_k_cu_31eccdeb_26344cuda3std3__419piecewise_constructE)
_ZN39_INTERNAL_f97aa05d_4_k_cu_31eccdeb_26344cuda3std3__419piecewise_constructE:
	.zero		1
	.type		_ZN39_INTERNAL_f97aa05d_4_k_cu_31eccdeb_26344cuda3std3__45__cpo4cendE,@object
	.size		_ZN39_INTERNAL_f97aa05d_4_k_cu_31eccdeb_26344cuda3std3__45__cpo4cendE,(_ZN39_INTERNAL_f97aa05d_4_k_cu_31eccdeb_26344cuda3std6ranges3__45__cpo4swapE - _ZN39_INTERNAL_f97aa05d_4_k_cu_31eccdeb_26344cuda3std3__45__cpo4cendE)
_ZN39_INTERNAL_f97aa05d_4_k_cu_31eccdeb_26344cuda3std3__45__cpo4cendE:
	.zero		1
	.type		_ZN39_INTERNAL_f97aa05d_4_k_cu_31eccdeb_26344cuda3std6ranges3__45__cpo4swapE,@object
	.size		_ZN39_INTERNAL_f97aa05d_4_k_cu_31eccdeb_26344cuda3std6ranges3__45__cpo4swapE,(.L_10 - _ZN39_INTERNAL_f97aa05d_4_k_cu_31eccdeb_26344cuda3std6ranges3__45__cpo4swapE)
_ZN39_INTERNAL_f97aa05d_4_k_cu_31eccdeb_26344cuda3std6ranges3__45__cpo4swapE:
	.zero		1
.L_10:


//--------------------- .nv.constant0._ZN7cutlass13device_kernelINS_4gemm6kernel13GemmUniversalIN4cute5tupleIJiiiiEEENS1_10collective13CollectiveMmaINS1_41MainloopSm100TmaUmmaWarpSpecializedSparseILi10ELi2ELi2ENS5_IJNS4_1CILi1EEESB_SB_EEEEENS5_IJNSA_ILi128EEENSA_ILi64EEESF_EEENS_10bfloat16_tENS5_IJNS4_6LayoutINS5_IJiNS5_IJNSA_ILi2EEEiEEEiEEENS5_IJlNS5_IJSB_SJ_EEElEEEEENSI_INS5_IJNS5_IJNS5_IJNSA_ILi8EEESJ_SP_EEEiEEENS5_IJNS5_IJNSA_ILi16EEESJ_NSA_ILi4EEEEEEiEEEiEEENS5_IJNS5_IJNS5_IJSE_SS_NSA_ILi2048EEEEEENSA_ILi16384EEEEEENS5_IJNS5_IJSB_NSA_ILi1024EEENSA_ILi32EEEEEElEEElEEEEEEEESH_NS5_IJlSB_lEEENS4_8TiledMMAINS4_8MMA_AtomIJNS4_27SM100_MMA_F16BF16_SS_SPARSEISH_SH_fLi128ELi64ELNS4_4UMMA5MajorE0ELS1D_0ELNS1C_7ScaleInE0ELS1E_0EEEEEENSI_ISC_NS5_IJNSA_ILi0EEES1H_S1H_EEEEENS5_IJNS4_10UnderscoreES1K_S1K_EEEEENS4_13SM90_TMA_LOADENS4_14ComposedLayoutINS4_7SwizzleILi2ELi4ELi3EEENS4_25smem_sparse_ptr_flag_bitsILi2ELi16EEENSI_INS5_IJNS5_IJSB_SP_EEENS5_IJSJ_S12_EEEEEENS5_IJNS5_IJS1H_SF_EEESM_EEEEEEEvNS4_8identityES1N_NS1O_INS1P_ILi3ELi4ELi3EEENS4_18smem_ptr_flag_bitsILi16EEENSI_INS5_IJSP_SF_EEENS5_IJSF_SB_EEEEEEEvS20_EENS_8epilogue10collective18CollectiveEpilogueINS29_23Sm100TmaWarpSpecializedILi4ELi2ELi16ELb1ELb0EEEJSG_NS5_IJNSI_ISE_SB_EENSI_ISS_SB_EEEEEfNS5_IJSB_llEEEfS2H_NS29_6fusion15FusionCallbacksIS2D_NS2I_17LinearCombinationIffffLNS_15FloatRoundStyleE2EEESG_S2G_JEEENS4_5SM1004TMEM4LOAD26SM100_TMEM_LOAD_32dp32b16xES1N_NS1O_INS1P_ILi2ELi5ELi2EEENS22_ILi32EEENSI_INS5_IJS12_ST_EEENS5_IJSB_S12_EEEEEEENS4_39AutoVectorizingCopyWithAssumedAlignmentILi128EEENS4_14SM90_TMA_STOREES2X_S2Z_S2Z_EEEvvEEEEvNT_6ParamsE --------------------------
	.section	.nv.constant0._ZN7cutlass13device_kernelINS_4gemm6kernel13GemmUniversalIN4cute5tupleIJiiiiEEENS1_10collective13CollectiveMmaINS1_41MainloopSm100TmaUmmaWarpSpecializedSparseILi10ELi2ELi2ENS5_IJNS4_1CILi1EEESB_SB_EEEEENS5_IJNSA_ILi128EEENSA_ILi64EEESF_EEENS_10bfloat16_tENS5_IJNS4_6LayoutINS5_IJiNS5_IJNSA_ILi2EEEiEEEiEEENS5_IJlNS5_IJSB_SJ_EEElEEEEENSI_INS5_IJNS5_IJNS5_IJNSA_ILi8EEESJ_SP_EEEiEEENS5_IJNS5_IJNSA_ILi16EEESJ_NSA_ILi4EEEEEEiEEEiEEENS5_IJNS5_IJNS5_IJSE_SS_NSA_ILi2048EEEEEENSA_ILi16384EEEEEENS5_IJNS5_IJSB_NSA_ILi1024EEENSA_ILi32EEEEEElEEElEEEEEEEESH_NS5_IJlSB_lEEENS4_8TiledMMAINS4_8MMA_AtomIJNS4_27SM100_MMA_F16BF16_SS_SPARSEISH_SH_fLi128ELi64ELNS4_4UMMA5MajorE0ELS1D_0ELNS1C_7ScaleInE0ELS1E_0EEEEEENSI_ISC_NS5_IJNSA_ILi0EEES1H_S1H_EEEEENS5_IJNS4_10UnderscoreES1K_S1K_EEEEENS4_13SM90_TMA_LOADENS4_14ComposedLayoutINS4_7SwizzleILi2ELi4ELi3EEENS4_25smem_sparse_ptr_flag_bitsILi2ELi16EEENSI_INS5_IJNS5_IJSB_SP_EEENS5_IJSJ_S12_EEEEEENS5_IJNS5_IJS1H_SF_EEESM_EEEEEEEvNS4_8identityES1N_NS1O_INS1P_ILi3ELi4ELi3EEENS4_18smem_ptr_flag_bitsILi16EEENSI_INS5_IJSP_SF_EEENS5_IJSF_SB_EEEEEEEvS20_EENS_8epilogue10collective18CollectiveEpilogueINS29_23Sm100TmaWarpSpecializedILi4ELi2ELi16ELb1ELb0EEEJSG_NS5_IJNSI_ISE_SB_EENSI_ISS_SB_EEEEEfNS5_IJSB_llEEEfS2H_NS29_6fusion15FusionCallbacksIS2D_NS2I_17LinearCombinationIffffLNS_15FloatRoundStyleE2EEESG_S2G_JEEENS4_5SM1004TMEM4LOAD26SM100_TMEM_LOAD_32dp32b16xES1N_NS1O_INS1P_ILi2ELi5ELi2EEENS22_ILi32EEENSI_INS5_IJS12_ST_EEENS5_IJSB_S12_EEEEEEENS4_39AutoVectorizingCopyWithAssumedAlignmentILi128EEENS4_14SM90_TMA_STOREES2X_S2Z_S2Z_EEEvvEEEEvNT_6ParamsE,"a",@progbits
	.sectionflags	@""
	.align	4
.nv.constant0._ZN7cutlass13device_kernelINS_4gemm6kernel13GemmUniversalIN4cute5tupleIJiiiiEEENS1_10collective13CollectiveMmaINS1_41MainloopSm100TmaUmmaWarpSpecializedSparseILi10ELi2ELi2ENS5_IJNS4_1CILi1EEESB_SB_EEEEENS5_IJNSA_ILi128EEENSA_ILi64EEESF_EEENS_10bfloat16_tENS5_IJNS4_6LayoutINS5_IJiNS5_IJNSA_ILi2EEEiEEEiEEENS5_IJlNS5_IJSB_SJ_EEElEEEEENSI_INS5_IJNS5_IJNS5_IJNSA_ILi8EEESJ_SP_EEEiEEENS5_IJNS5_IJNSA_ILi16EEESJ_NSA_ILi4EEEEEEiEEEiEEENS5_IJNS5_IJNS5_IJSE_SS_NSA_ILi2048EEEEEENSA_ILi16384EEEEEENS5_IJNS5_IJSB_NSA_ILi1024EEENSA_ILi32EEEEEElEEElEEEEEEEESH_NS5_IJlSB_lEEENS4_8TiledMMAINS4_8MMA_AtomIJNS4_27SM100_MMA_F16BF16_SS_SPARSEISH_SH_fLi128ELi64ELNS4_4UMMA5MajorE0ELS1D_0ELNS1C_7ScaleInE0ELS1E_0EEEEEENSI_ISC_NS5_IJNSA_ILi0EEES1H_S1H_EEEEENS5_IJNS4_10UnderscoreES1K_S1K_EEEEENS4_13SM90_TMA_LOADENS4_14ComposedLayoutINS4_7SwizzleILi2ELi4ELi3EEENS4_25smem_sparse_ptr_flag_bitsILi2ELi16EEENSI_INS5_IJNS5_IJSB_SP_EEENS5_IJSJ_S12_EEEEEENS5_IJNS5_IJS1H_SF_EEESM_EEEEEEEvNS4_8identityES1N_NS1O_INS1P_ILi3ELi4ELi3EEENS4_18smem_ptr_flag_bitsILi16EEENSI_INS5_IJSP_SF_EEENS5_IJSF_SB_EEEEEEEvS20_EENS_8epilogue10collective18CollectiveEpilogueINS29_23Sm100TmaWarpSpecializedILi4ELi2ELi16ELb1ELb0EEEJSG_NS5_IJNSI_ISE_SB_EENSI_ISS_SB_EEEEEfNS5_IJSB_llEEEfS2H_NS29_6fusion15FusionCallbacksIS2D_NS2I_17LinearCombinationIffffLNS_15FloatRoundStyleE2EEESG_S2G_JEEENS4_5SM1004TMEM4LOAD26SM100_TMEM_LOAD_32dp32b16xES1N_NS1O_INS1P_ILi2ELi5ELi2EEENS22_ILi32EEENSI_INS5_IJS12_ST_EEENS5_IJSB_S12_EEEEEEENS4_39AutoVectorizingCopyWithAssumedAlignmentILi128EEENS4_14SM90_TMA_STOREES2X_S2Z_S2Z_EEEvvEEEEvNT_6ParamsE:
	.zero		3456


//--------------------- SYMBOLS --------------------------

	.type		.nv.reservedSmem.offset0,@object
	.size		.nv.reservedSmem.offset0,0x4
	.type		.nv.reservedSmem.cap,@object
	.size		.nv.reservedSmem.cap,0x4
	.type		__assertfail,@function
